def matmul_kernel(
    a_ptr,
    b_ptr,
    c_ptr,
    M,
    N,
    K,
    stride_am,
    stride_ak,
    stride_bk,
    stride_bn,
    stride_cm,
    stride_cn,
    BLOCK_M: tl.constexpr,
    BLOCK_N: tl.constexpr,
    BLOCK_K: tl.constexpr,
    GROUP_M: tl.constexpr,
):
    pid = tl.program_id(axis=0)
    num_pid_m = tl.cdiv(M, BLOCK_M)
    num_pid_n = tl.cdiv(N, BLOCK_N)
    num_pid_in_group = GROUP_M * num_pid_n
    group_id = pid // num_pid_in_group
    first_pid_m = group_id * GROUP_M
    group_size_m = min(num_pid_m - first_pid_m, GROUP_M)
    pid_m = first_pid_m + ((pid % num_pid_in_group) % group_size_m)
    pid_n = (pid % num_pid_in_group) // group_size_m

    offs_am = (pid_m * BLOCK_M + tl.arange(0, BLOCK_M)) % M
    offs_bn = (pid_n * BLOCK_N + tl.arange(0, BLOCK_N)) % N
    offs_k = tl.arange(0, BLOCK_K)
    a_ptrs = a_ptr + offs_am[:, None] * stride_am + offs_k[None, :] * stride_ak
    b_ptrs = b_ptr + offs_k[:, None] * stride_bk + offs_bn[None, :] * stride_bn

    acc = tl.zeros((BLOCK_M, BLOCK_N), dtype=tl.float32)
    for kk in range(0, tl.cdiv(K, BLOCK_K)):
        a = tl.load(a_ptrs, mask=offs_k[None, :] < K - kk * BLOCK_K, other=0.0)
        b = tl.load(b_ptrs, mask=offs_k[:, None] < K - kk * BLOCK_K, other=0.0)
        acc = tl.dot(a, b, acc)
        a_ptrs += BLOCK_K * stride_ak
        b_ptrs += BLOCK_K * stride_bk

    c = acc.to(c_ptr.dtype.element_ty)
    offs_cm = pid_m * BLOCK_M + tl.arange(0, BLOCK_M)
    offs_cn = pid_n * BLOCK_N + tl.arange(0, BLOCK_N)
    c_ptrs = c_ptr + offs_cm[:, None] * stride_cm + offs_cn[None, :] * stride_cn
    mask = (offs_cm[:, None] < M) & (offs_cn[None, :] < N)
    tl.store(c_ptrs, c, mask=mask)

# config = {"BLOCK_K": 32, "BLOCK_M": 128, "BLOCK_N": 32, "GROUP_M": 8, "arch": "sm_100", "dtype": "fp8e4m3", "num_ctas": 1, "num_stages": 2, "num_warps": 2}
# arch = sm_100


// ===== COMPILED SASS (sm_100a) =====

	.target	sm_100a

	.elftype	@"ET_EXEC"


//--------------------- .note.nv.tkinfo           --------------------------
	.section	.note.nv.tkinfo,"",@"SHT_NOTE"
	.sectionflags	@"SHF_NOTE_NV_TKINFO"
	.tkinfo
        /*0018*/ 	.word	0x00000081
        /*0030*/ 	.string	""
        /*0030*/ 	.string	"ptxas-blackwell"
        /*0030*/ 	.string	"Cuda compilation tools, release 12.9, V12.9.86"
        /*0030*/ 	.string	"Build cuda_12.9.r12.9/compiler.36037853_0"
        /*0030*/ 	.string	"-v  -suppress-debug-info  -lineinfo  -arch sm_100a "



//--------------------- .note.nv.cuver            --------------------------
	.section	.note.nv.cuver,"",@"SHT_NOTE"
	.sectionflags	@"SHF_NOTE_NV_CUVER"
        /*0018*/ 	.short	0x0001
        /*001a*/ 	.short	0x0064
        /*001c*/ 	.short	0x0001
        /*001e*/ 	.short	0x0000
        /*0020*/ 	.short	0x0001
        /*0022*/ 	.short	0x0000


//--------------------- .nv.info                  --------------------------
	.section	.nv.info,"",@"SHT_CUDA_INFO"
	.align	4


	//----- nvinfo : EIATTR_REGCOUNT
	.align		4
        /*0000*/ 	.byte	0x04, 0x2f
        /*0002*/ 	.short	(.L_1 - .L_0)
	.align		4
.L_0:
        /*0004*/ 	.word	index@(matmul_kernel)
        /*0008*/ 	.word	0x000000ff


	//----- nvinfo : EIATTR_FRAME_SIZE
	.align		4
.L_1:
        /*000c*/ 	.byte	0x04, 0x11
        /*000e*/ 	.short	(.L_3 - .L_2)
	.align		4
.L_2:
        /*0010*/ 	.word	index@(matmul_kernel)
        /*0014*/ 	.word	0x00000090


	//----- nvinfo : EIATTR_MIN_STACK_SIZE
	.align		4
.L_3:
        /*0018*/ 	.byte	0x04, 0x12
        /*001a*/ 	.short	(.L_5 - .L_4)
	.align		4
.L_4:
        /*001c*/ 	.word	index@(matmul_kernel)
        /*0020*/ 	.word	0x00000090
.L_5:


//--------------------- .nv.info.matmul_kernel    --------------------------
	.section	.nv.info.matmul_kernel,"",@"SHT_CUDA_INFO"
	.sectionflags	@""
	.align	4


	//----- nvinfo : EIATTR_CUDA_API_VERSION
	.align		4
        /*0000*/ 	.byte	0x04, 0x37
        /*0002*/ 	.short	(.L_7 - .L_6)
.L_6:
        /*0004*/ 	.word	0x00000081


	//----- nvinfo : EIATTR_KPARAM_INFO
	.align		4
.L_7:
        /*0008*/ 	.byte	0x04, 0x17
        /*000a*/ 	.short	(.L_9 - .L_8)
.L_8:
        /*000c*/ 	.word	0x00000000
        /*0010*/ 	.short	0x000d
        /*0012*/ 	.short	0x0048
        /*0014*/ 	.byte	0x00, 0xf4, 0x21, 0x00


	//----- nvinfo : EIATTR_KPARAM_INFO
	.align		4
.L_9:
        /*0018*/ 	.byte	0x04, 0x17
        /*001a*/ 	.short	(.L_11 - .L_10)
.L_10:
        /*001c*/ 	.word	0x00000000
        /*0020*/ 	.short	0x000c
        /*0022*/ 	.short	0x0040
        /*0024*/ 	.byte	0x00, 0xf4, 0x21, 0x00


	//----- nvinfo : EIATTR_KPARAM_INFO
	.align		4
.L_11:
        /*0028*/ 	.byte	0x04, 0x17
        /*002a*/ 	.short	(.L_13 - .L_12)
.L_12:
        /*002c*/ 	.word	0x00000000
        /*0030*/ 	.short	0x000b
        /*0032*/ 	.short	0x0038
        /*0034*/ 	.byte	0x00, 0xf0, 0x11, 0x00


	//----- nvinfo : EIATTR_KPARAM_INFO
	.align		4
.L_13:
        /*0038*/ 	.byte	0x04, 0x17
        /*003a*/ 	.short	(.L_15 - .L_14)
.L_14:
        /*003c*/ 	.word	0x00000000
        /*0040*/ 	.short	0x000a
        /*0042*/ 	.short	0x0034
        /*0044*/ 	.byte	0x00, 0xf0, 0x11, 0x00


	//----- nvinfo : EIATTR_KPARAM_INFO
	.align		4
.L_15:
        /*0048*/ 	.byte	0x04, 0x17
        /*004a*/ 	.short	(.L_17 - .L_16)
.L_16:
        /*004c*/ 	.word	0x00000000
        /*0050*/ 	.short	0x0009
        /*0052*/ 	.short	0x0030
        /*0054*/ 	.byte	0x00, 0xf0, 0x11, 0x00


	//----- nvinfo : EIATTR_KPARAM_INFO
	.align		4
.L_17:
        /*0058*/ 	.byte	0x04, 0x17
        /*005a*/ 	.short	(.L_19 - .L_18)
.L_18:
        /*005c*/ 	.word	0x00000000
        /*0060*/ 	.short	0x0008
        /*0062*/ 	.short	0x002c
        /*0064*/ 	.byte	0x00, 0xf0, 0x11, 0x00


	//----- nvinfo : EIATTR_KPARAM_INFO
	.align		4
.L_19:
        /*0068*/ 	.byte	0x04, 0x17
        /*006a*/ 	.short	(.L_21 - .L_20)
.L_20:
        /*006c*/ 	.word	0x00000000
        /*0070*/ 	.short	0x0007
        /*0072*/ 	.short	0x0028
        /*0074*/ 	.byte	0x00, 0xf0, 0x11, 0x00


	//----- nvinfo : EIATTR_KPARAM_INFO
	.align		4
.L_21:
        /*0078*/ 	.byte	0x04, 0x17
        /*007a*/ 	.short	(.L_23 - .L_22)
.L_22:
        /*007c*/ 	.word	0x00000000
        /*0080*/ 	.short	0x0006
        /*0082*/ 	.short	0x0024
        /*0084*/ 	.byte	0x00, 0xf0, 0x11, 0x00


	//----- nvinfo : EIATTR_KPARAM_INFO
	.align		4
.L_23:
        /*0088*/ 	.byte	0x04, 0x17
        /*008a*/ 	.short	(.L_25 - .L_24)
.L_24:
        /*008c*/ 	.word	0x00000000
        /*0090*/ 	.short	0x0005
        /*0092*/ 	.short	0x0020
        /*0094*/ 	.byte	0x00, 0xf0, 0x11, 0x00


	//----- nvinfo : EIATTR_KPARAM_INFO
	.align		4
.L_25:
        /*0098*/ 	.byte	0x04, 0x17
        /*009a*/ 	.short	(.L_27 - .L_26)
.L_26:
        /*009c*/ 	.word	0x00000000
        /*00a0*/ 	.short	0x0004
        /*00a2*/ 	.short	0x001c
        /*00a4*/ 	.byte	0x00, 0xf0, 0x11, 0x00


	//----- nvinfo : EIATTR_KPARAM_INFO
	.align		4
.L_27:
        /*00a8*/ 	.byte	0x04, 0x17
        /*00aa*/ 	.short	(.L_29 - .L_28)
.L_28:
        /*00ac*/ 	.word	0x00000000
        /*00b0*/ 	.short	0x0003
        /*00b2*/ 	.short	0x0018
        /*00b4*/ 	.byte	0x00, 0xf0, 0x11, 0x00


	//----- nvinfo : EIATTR_KPARAM_INFO
	.align		4
.L_29:
        /*00b8*/ 	.byte	0x04, 0x17
        /*00ba*/ 	.short	(.L_31 - .L_30)
.L_30:
        /*00bc*/ 	.word	0x00000000
        /*00c0*/ 	.short	0x0002
        /*00c2*/ 	.short	0x0010
        /*00c4*/ 	.byte	0x00, 0xf4, 0x21, 0x00


	//----- nvinfo : EIATTR_KPARAM_INFO
	.align		4
.L_31:
        /*00c8*/ 	.byte	0x04, 0x17
        /*00ca*/ 	.short	(.L_33 - .L_32)
.L_32:
        /*00cc*/ 	.word	0x00000000
        /*00d0*/ 	.short	0x0001
        /*00d2*/ 	.short	0x0008
        /*00d4*/ 	.byte	0x00, 0xf4, 0x21, 0x00


	//----- nvinfo : EIATTR_KPARAM_INFO
	.align		4
.L_33:
        /*00d8*/ 	.byte	0x04, 0x17
        /*00da*/ 	.short	(.L_35 - .L_34)
.L_34:
        /*00dc*/ 	.word	0x00000000
        /*00e0*/ 	.short	0x0000
        /*00e2*/ 	.short	0x0000
        /*00e4*/ 	.byte	0x00, 0xf4, 0x21, 0x00


	//----- nvinfo : EIATTR_SPARSE_MMA_MASK
	.align		4
.L_35:
        /*00e8*/ 	.byte	0x03, 0x50
        /*00ea*/ 	.short	0x0000


	//----- nvinfo : EIATTR_MAXREG_COUNT
	.align		4
        /*00ec*/ 	.byte	0x03, 0x1b
        /*00ee*/ 	.short	0x00ff


	//----- nvinfo : EIATTR_NUM_BARRIERS
	.align		4
        /*00f0*/ 	.byte	0x02, 0x4c
        /*00f2*/ 	.byte	0x01
	.zero		1


	//----- nvinfo : EIATTR_ANNOTATIONS
	.align		4
        /*00f4*/ 	.byte	0x04, 0x55
        /*00f6*/ 	.short	(.L_37 - .L_36)


	//   ....[0]....
.L_36:
        /*00f8*/ 	.word	0x00000001
        /*00fc*/ 	.byte	0xd0, 0x05, 0x00, 0x00, 0x01, 0x00, 0x00, 0x00, 0x10, 0x21, 0x00, 0x00, 0x01, 0x00, 0x00, 0x00
        /* <DEDUP_REMOVED lines=35> */
        /*033c*/ 	.byte	0x80, 0x5a, 0x00, 0x00


	//----- nvinfo : EIATTR_VRC_CTA_INIT_COUNT
	.align		4
.L_37:
        /*0340*/ 	.byte	0x02, 0x4a
	.zero		1
	.zero		1


	//----- nvinfo : EIATTR_EXIT_INSTR_OFFSETS
	.align		4
        /*0344*/ 	.byte	0x04, 0x1c
        /*0346*/ 	.short	(.L_39 - .L_38)


	//   ....[0]....
.L_38:
        /*0348*/ 	.word	0x00008560


	//   ....[1]....
        /*034c*/ 	.word	0x00008580


	//----- nvinfo : EIATTR_REQNTID
	.align		4
.L_39:
        /*0350*/ 	.byte	0x04, 0x10
        /*0352*/ 	.short	(.L_41 - .L_40)
.L_40:
        /*0354*/ 	.word	0x00000040
        /*0358*/ 	.word	0x00000001
        /*035c*/ 	.word	0x00000001


	//----- nvinfo : EIATTR_CBANK_PARAM_SIZE
	.align		4
.L_41:
        /*0360*/ 	.byte	0x03, 0x19
        /*0362*/ 	.short	0x0050


	//----- nvinfo : EIATTR_PARAM_CBANK
	.align		4
        /*0364*/ 	.byte	0x04, 0x0a
        /*0366*/ 	.short	(.L_43 - .L_42)
	.align		4
.L_42:
        /*0368*/ 	.word	index@(.nv.constant0.matmul_kernel)
        /*036c*/ 	.short	0x0380
        /*036e*/ 	.short	0x0050


	//----- nvinfo : EIATTR_SW_WAR
	.align		4
.L_43:
        /*0370*/ 	.byte	0x04, 0x36
        /*0372*/ 	.short	(.L_45 - .L_44)
.L_44:
        /*0374*/ 	.word	0x00000008
.L_45:


//--------------------- .nv.compat                --------------------------
	.section	.nv.compat,"",@"SHT_CUDA_COMPAT_INFO"
	.align	4
        /*0000*/ 	.byte	0x02, 0x02, 0x02, 0x00, 0x02, 0x05, 0x05, 0x00, 0x02, 0x03, 0x00, 0x00, 0x02, 0x06, 0x01, 0x00


//--------------------- .nv.callgraph             --------------------------
	.section	.nv.callgraph,"",@"SHT_CUDA_CALLGRAPH"
	.align	4
	.sectionentsize	8
	.align		4
        /*0000*/ 	.word	0x00000000
	.align		4
        /*0004*/ 	.word	0xffffffff
	.align		4
        /*0008*/ 	.word	0x00000000
	.align		4
        /*000c*/ 	.word	0xfffffffe
	.align		4
        /*0010*/ 	.word	0x00000000
	.align		4
        /*0014*/ 	.word	0xfffffffd
	.align		4
        /*0018*/ 	.word	0x00000000
	.align		4
        /*001c*/ 	.word	0xfffffffc


//--------------------- .text.matmul_kernel       --------------------------
	.section	.text.matmul_kernel,"ax",@progbits
	.align	128
        .global         matmul_kernel
        .type           matmul_kernel,@function
        .size           matmul_kernel,(.L_x_4 - matmul_kernel)
        .other          matmul_kernel,@"STO_CUDA_ENTRY STV_DEFAULT"
matmul_kernel:
.text.matmul_kernel:
[----:B------:R-:W0:Y:S08]  /*0000*/  LDC R1, c[0x0][0x37c] ;  /* 0x0000df00ff017b82 */ /* 0x000e300000000800 */
[----:B------:R-:W1:Y:S01]  /*0010*/  LDC.64 R6, c[0x0][0x398] ;  /* 0x0000e600ff067b82 */ /* 0x000e620000000a00 */
[----:B------:R-:W2:Y:S01]  /*0020*/  S2R R5, SR_CTAID.X ;  /* 0x0000000000057919 */ /* 0x000ea20000002500 */
[----:B------:R-:W3:Y:S01]  /*0030*/  LDCU UR5, c[0x0][0x3a0] ;  /* 0x00007400ff0577ac */ /* 0x000ee20008000800 */
[----:B0-----:R-:W-:Y:S01]  /*0040*/  VIADD R1, R1, 0xffffff70 ;  /* 0xffffff7001017836 */ /* 0x001fe20000000000 */
[----:B------:R-:W0:Y:S01]  /*0050*/  S2R R26, SR_TID.X ;  /* 0x00000000001a7919 */ /* 0x000e220000002100 */
[----:B------:R-:W4:Y:S03]  /*0060*/  LDCU UR7, c[0x0][0x3a0] ;  /* 0x00007400ff0777ac */ /* 0x000f260008000800 */
[----:B------:R-:W5:Y:S01]  /*0070*/  S2UR UR6, SR_CgaCtaId ;  /* 0x00000000000679c3 */ /* 0x000f620000008800 */
[----:B------:R-:W-:Y:S01]  /*0080*/  UMOV UR4, 0x400 ;  /* 0x0000040000047882 */ /* 0x000fe20000000000 */
[----:B------:R-:W0:Y:S01]  /*0090*/  LDCU.64 UR8, c[0x0][0x358] ;  /* 0x00006b00ff0877ac */ /* 0x000e220008000a00 */
[----:B---3--:R-:W-:Y:S01]  /*00a0*/  UIADD3 UR5, UPT, UPT, UR5, 0x1f, URZ ;  /* 0x0000001f05057890 */ /* 0x008fe2000fffe0ff */
[----:B-1----:R-:W-:-:S03]  /*00b0*/  VIADD R0, R7, 0x1f ;  /* 0x0000001f07007836 */ /* 0x002fc60000000000 */
[----:B------:R-:W-:Y:S02]  /*00c0*/  UISETP.GT.AND UP0, UPT, UR5, 0x1f, UPT ;  /* 0x0000001f0500788c */ /* 0x000fe4000bf04270 */
[----:B------:R-:W-:Y:S01]  /*00d0*/  SHF.R.S32.HI R3, RZ, 0x1f, R0 ;  /* 0x0000001fff037819 */ /* 0x000fe20000011400 */
[----:B-----5:R-:W-:-:S03]  /*00e0*/  ULEA UR4, UR6, UR4, 0x18 ;  /* 0x0000000406047291 */ /* 0x020fc6000f8ec0ff */
[----:B------:R-:W-:Y:S02]  /*00f0*/  LEA.HI R3, R3, R0, RZ, 0x5 ;  /* 0x0000000003037211 */ /* 0x000fe400078f28ff */
[----:B--2---:R-:W-:Y:S02]  /*0100*/  IABS R10, R5 ;  /* 0x00000005000a7213 */ /* 0x004fe40000000000 */
[----:B------:R-:W-:-:S05]  /*0110*/  SHF.R.S32.HI R3, RZ, 0x5, R3 ;  /* 0x00000005ff037819 */ /* 0x000fca0000011403 */
[----:B------:R-:W-:-:S05]  /*0120*/  IMAD.SHL.U32 R4, R3, 0x8, RZ ;  /* 0x0000000803047824 */ /* 0x000fca00078e00ff */
[-C--:B------:R-:W-:Y:S02]  /*0130*/  IABS R9, R4.reuse ;  /* 0x0000000400097213 */ /* 0x080fe40000000000 */
[----:B------:R-:W-:Y:S02]  /*0140*/  IABS R12, R4 ;  /* 0x00000004000c7213 */ /* 0x000fe40000000000 */
[----:B------:R-:W1:Y:S08]  /*0150*/  I2F.RP R0, R9 ;  /* 0x0000000900007306 */ /* 0x000e700000209400 */
[----:B-1----:R-:W1:Y:S02]  /*0160*/  MUFU.RCP R0, R0 ;  /* 0x0000000000007308 */ /* 0x002e640000001000 */
[----:B-1----:R-:W-:-:S02]  /*0170*/  VIADD R2, R0, 0xffffffe ;  /* 0x0ffffffe00027836 */ /* 0x002fc40000000000 */
[----:B------:R-:W-:-:S04]  /*0180*/  IMAD.MOV R0, RZ, RZ, -R12 ;  /* 0x000000ffff007224 */ /* 0x000fc800078e0a0c */
[----:B------:R1:W2:Y:S02]  /*0190*/  F2I.FTZ.U32.TRUNC.NTZ R3, R2 ;  /* 0x0000000200037305 */ /* 0x0002a4000021f000 */
[----:B-1----:R-:W-:Y:S02]  /*01a0*/  IMAD.MOV.U32 R2, RZ, RZ, RZ ;  /* 0x000000ffff027224 */ /* 0x002fe400078e00ff */
[----:B--2---:R-:W-:-:S04]  /*01b0*/  IMAD.MOV R8, RZ, RZ, -R3 ;  /* 0x000000ffff087224 */ /* 0x004fc800078e0a03 */
[----:B------:R-:W-:Y:S02]  /*01c0*/  IMAD R11, R8, R9, RZ ;  /* 0x00000009080b7224 */ /* 0x000fe400078e02ff */
[----:B------:R-:W-:Y:S02]  /*01d0*/  IMAD.MOV.U32 R8, RZ, RZ, R10 ;  /* 0x000000ffff087224 */ /* 0x000fe400078e000a */
[----:B------:R-:W-:-:S06]  /*01e0*/  IMAD.HI.U32 R3, R3, R11, R2 ;  /* 0x0000000b03037227 */ /* 0x000fcc00078e0002 */
[----:B------:R-:W-:-:S04]  /*01f0*/  IMAD.HI.U32 R3, R3, R8, RZ ;  /* 0x0000000803037227 */ /* 0x000fc800078e00ff */
[----:B------:R-:W-:-:S05]  /*0200*/  IMAD R0, R3, R0, R8 ;  /* 0x0000000003007224 */ /* 0x000fca00078e0208 */
[----:B------:R-:W-:-:S13]  /*0210*/  ISETP.GT.U32.AND P1, PT, R9, R0, PT ;  /* 0x000000000900720c */ /* 0x000fda0003f24070 */
[----:B------:R-:W-:Y:S02]  /*0220*/  @!P1 IMAD.IADD R0, R0, 0x1, -R9 ;  /* 0x0000000100009824 */ /* 0x000fe400078e0a09 */
[----:B------:R-:W-:Y:S01]  /*0230*/  @!P1 VIADD R3, R3, 0x1 ;  /* 0x0000000103039836 */ /* 0x000fe20000000000 */
[----:B------:R-:W-:Y:S02]  /*0240*/  ISETP.NE.AND P1, PT, R4, RZ, PT ;  /* 0x000000ff0400720c */ /* 0x000fe40003f25270 */
[----:B------:R-:W-:Y:S02]  /*0250*/  ISETP.GE.U32.AND P0, PT, R0, R9, PT ;  /* 0x000000090000720c */ /* 0x000fe40003f06070 */
[----:B------:R-:W-:-:S04]  /*0260*/  LOP3.LUT R0, R5, R4, RZ, 0x3c, !PT ;  /* 0x0000000405007212 */ /* 0x000fc800078e3cff */
[----:B------:R-:W-:Y:S01]  /*0270*/  ISETP.GE.AND P2, PT, R0, RZ, PT ;  /* 0x000000ff0000720c */ /* 0x000fe20003f46270 */
[----:B------:R-:W-:-:S06]  /*0280*/  VIADD R0, R6, 0x7f ;  /* 0x0000007f06007836 */ /* 0x000fcc0000000000 */
[----:B------:R-:W-:-:S04]  /*0290*/  @P0 VIADD R3, R3, 0x1 ;  /* 0x0000000103030836 */ /* 0x000fc80000000000 */
[----:B------:R-:W-:Y:S01]  /*02a0*/  IMAD.MOV.U32 R2, RZ, RZ, R3 ;  /* 0x000000ffff027224 */ /* 0x000fe200078e0003 */
[----:B------:R-:W-:-:S03]  /*02b0*/  SHF.R.S32.HI R3, RZ, 0x1f, R0 ;  /* 0x0000001fff037819 */ /* 0x000fc60000011400 */
[----:B------:R-:W-:Y:S01]  /*02c0*/  @!P2 IMAD.MOV R2, RZ, RZ, -R2 ;  /* 0x000000ffff02a224 */ /* 0x000fe200078e0a02 */
[----:B------:R-:W-:Y:S02]  /*02d0*/  @!P1 LOP3.LUT R2, RZ, R4, RZ, 0x33, !PT ;  /* 0x00000004ff029212 */ /* 0x000fe400078e33ff */
[----:B------:R-:W-:-:S03]  /*02e0*/  LEA.HI R3, R3, R0, RZ, 0x7 ;  /* 0x0000000003037211 */ /* 0x000fc600078f38ff */
[----:B------:R-:W-:Y:S02]  /*02f0*/  IMAD.SHL.U32 R8, R2, 0x8, RZ ;  /* 0x0000000802087824 */ /* 0x000fe400078e00ff */
[----:B------:R-:W-:-:S03]  /*0300*/  IMAD.MOV R2, RZ, RZ, -R2 ;  /* 0x000000ffff027224 */ /* 0x000fc600078e0a02 */
[----:B------:R-:W-:Y:S01]  /*0310*/  LEA.HI.SX32 R3, R3, -R8, 0x19 ;  /* 0x8000000803037211 */ /* 0x000fe200078fcaff */
[----:B------:R-:W-:-:S03]  /*0320*/  IMAD R10, R4, R2, R5 ;  /* 0x00000002040a7224 */ /* 0x000fc600078e0205 */
[----:B------:R-:W-:-:S04]  /*0330*/  VIMNMX R13, PT, PT, R3, 0x8, PT ;  /* 0x00000008030d7848 */ /* 0x000fc80003fe0100 */
[-C--:B------:R-:W-:Y:S02]  /*0340*/  IABS R9, R13.reuse ;  /* 0x0000000d00097213 */ /* 0x080fe40000000000 */
[----:B------:R-:W-:Y:S02]  /*0350*/  IABS R4, R13 ;  /* 0x0000000d00047213 */ /* 0x000fe40000000000 */
[----:B------:R-:W1:Y:S08]  /*0360*/  I2F.RP R0, R9 ;  /* 0x0000000900007306 */ /* 0x000e700000209400 */
[----:B-1----:R-:W1:Y:S02]  /*0370*/  MUFU.RCP R0, R0 ;  /* 0x0000000000007308 */ /* 0x002e640000001000 */
[----:B-1----:R-:W-:-:S02]  /*0380*/  VIADD R3, R0, 0xffffffe ;  /* 0x0ffffffe00037836 */ /* 0x002fc40000000000 */
[----:B------:R-:W-:-:S04]  /*0390*/  IMAD.MOV R0, RZ, RZ, -R4 ;  /* 0x000000ffff007224 */ /* 0x000fc800078e0a04 */
[----:B------:R-:W1:Y:S02]  /*03a0*/  F2I.FTZ.U32.TRUNC.NTZ R3, R3 ;  /* 0x0000000300037305 */ /* 0x000e64000021f000 */
[----:B-1----:R-:W-:-:S04]  /*03b0*/  IMAD.MOV R11, RZ, RZ, -R3 ;  /* 0x000000ffff0b7224 */ /* 0x002fc800078e0a03 */
[----:B------:R-:W-:Y:S01]  /*03c0*/  IMAD.MOV.U32 R2, RZ, RZ, R11 ;  /* 0x000000ffff027224 */ /* 0x000fe200078e000b */
[----:B------:R-:W-:-:S03]  /*03d0*/  IABS R11, R10 ;  /* 0x0000000a000b7213 */ /* 0x000fc60000000000 */
[----:B------:R-:W-:Y:S02]  /*03e0*/  IMAD R5, R2, R9, RZ ;  /* 0x0000000902057224 */ /* 0x000fe400078e02ff */
[----:B------:R-:W-:-:S04]  /*03f0*/  IMAD.MOV.U32 R2, RZ, RZ, RZ ;  /* 0x000000ffff027224 */ /* 0x000fc800078e00ff */
        /* <DEDUP_REMOVED lines=9> */
[----:B------:R-:W-:-:S07]  /*0490*/  ISETP.GE.AND P2, PT, R0, RZ, PT ;  /* 0x000000ff0000720c */ /* 0x000fce0003f46270 */
[----:B------:R-:W-:-:S04]  /*04a0*/  @P0 VIADD R2, R2, 0x1 ;  /* 0x0000000102020836 */ /* 0x000fc80000000000 */
[----:B------:R-:W-:-:S04]  /*04b0*/  IMAD.MOV.U32 R4, RZ, RZ, R2 ;  /* 0x000000ffff047224 */ /* 0x000fc800078e0002 */
[----:B------:R-:W-:Y:S01]  /*04c0*/  @!P2 IMAD.MOV R4, RZ, RZ, -R4 ;  /* 0x000000ffff04a224 */ /* 0x000fe200078e0a04 */
[----:B------:R-:W-:-:S05]  /*04d0*/  @!P1 LOP3.LUT R4, RZ, R13, RZ, 0x33, !PT ;  /* 0x0000000dff049212 */ /* 0x000fca00078e33ff */
[----:B------:R-:W-:Y:S02]  /*04e0*/  IMAD.MOV R0, RZ, RZ, -R4 ;  /* 0x000000ffff007224 */ /* 0x000fe400078e0a04 */
[----:B------:R-:W-:Y:S02]  /*04f0*/  IMAD.SHL.U32 R4, R4, 0x20, RZ ;  /* 0x0000002004047824 */ /* 0x000fe400078e00ff */
[----:B------:R-:W-:Y:S02]  /*0500*/  IMAD R0, R13, R0, R10 ;  /* 0x000000000d007224 */ /* 0x000fe400078e020a */
[----:B----4-:R-:W-:Y:S02]  /*0510*/  IMAD.U32 R13, RZ, RZ, UR7 ;  /* 0x00000007ff0d7e24 */ /* 0x010fe4000f8e00ff */
[----:B------:R-:W-:Y:S01]  /*0520*/  IMAD.IADD R3, R8, 0x1, R0 ;  /* 0x0000000108037824 */ /* 0x000fe200078e0200 */
[----:B0-----:R-:W-:-:S05]  /*0530*/  LOP3.LUT R0, R26, 0x3f, RZ, 0xc0, !PT ;  /* 0x0000003f1a007812 */ /* 0x001fca00078ec0ff */
[----:B------:R-:W-:Y:S01]  /*0540*/  IMAD R2, R3, 0x80, R0 ;  /* 0x0000008003027824 */ /* 0x000fe200078e0200 */
[----:B------:R-:W-:-:S03]  /*0550*/  LOP3.LUT R3, R26, 0x20, RZ, 0xc0, !PT ;  /* 0x000000201a037812 */ /* 0x000fc600078ec0ff */
[----:B------:R-:W-:Y:S01]  /*0560*/  VIADD R5, R2, 0x40 ;  /* 0x0000004002057836 */ /* 0x000fe20000000000 */
[----:B------:R-:W-:Y:S06]  /*0570*/  BRA.U UP0, `(.L_x_0) ;  /* 0x00000001008c7547 */ /* 0x000fec000b800000 */
[----:B------:R-:W-:Y:S01]  /*0580*/  IMAD.SHL.U32 R3, R26, 0x10, RZ ;  /* 0x000000101a037824 */ /* 0x000fe200078e00ff */
[----:B------:R-:W-:Y:S02]  /*0590*/  CS2R R100, SRZ ;  /* 0x0000000000647805 */ /* 0x000fe4000001ff00 */
[----:B------:R-:W-:Y:S02]  /*05a0*/  CS2R R102, SRZ ;  /* 0x0000000000667805 */ /* 0x000fe4000001ff00 */
[----:B------:R-:W-:Y:S02]  /*05b0*/  CS2R R96, SRZ ;  /* 0x0000000000607805 */ /* 0x000fe4000001ff00 */
[----:B------:R-:W-:Y:S01]  /*05c0*/  CS2R R98, SRZ ;  /* 0x0000000000627805 */ /* 0x000fe2000001ff00 */
[----:B------:R0:W-:Y:S01]  /*05d0*/  STL [R1+0x8c], R3 ;  /* 0x00008c0301007387 */ /* 0x0001e20000100800 */
[----:B------:R-:W-:Y:S02]  /*05e0*/  CS2R R92, SRZ ;  /* 0x00000000005c7805 */ /* 0x000fe4000001ff00 */
[----:B------:R-:W-:-:S02]  /*05f0*/  CS2R R94, SRZ ;  /* 0x00000000005e7805 */ /* 0x000fc4000001ff00 */
[----:B------:R-:W-:Y:S02]  /*0600*/  CS2R R88, SRZ ;  /* 0x0000000000587805 */ /* 0x000fe4000001ff00 */
[----:B------:R-:W-:Y:S02]  /*0610*/  CS2R R90, SRZ ;  /* 0x00000000005a7805 */ /* 0x000fe4000001ff00 */
[----:B------:R-:W-:Y:S02]  /*0620*/  CS2R R84, SRZ ;  /* 0x0000000000547805 */ /* 0x000fe4000001ff00 */
[----:B------:R-:W-:Y:S02]  /*0630*/  CS2R R86, SRZ ;  /* 0x0000000000567805 */ /* 0x000fe4000001ff00 */
        /* <DEDUP_REMOVED lines=21> */
[----:B------:R-:W-:Y:S01]  /*0790*/  CS2R R42, SRZ ;  /* 0x00000000002a7805 */ /* 0x000fe2000001ff00 */
[----:B0-----:R-:W-:Y:S06]  /*07a0*/  BRA `(.L_x_1) ;  /* 0x0000005000b47947 */ /* 0x001fec0003800000 */
.L_x_0:
[----:B------:R-:W-:Y:S01]  /*07b0*/  IABS R25, R6 ;  /* 0x0000000600197213 */ /* 0x000fe20000000000 */
[----:B------:R-:W0:Y:S01]  /*07c0*/  LDCU UR10, c[0x0][0x3b0] ;  /* 0x00007600ff0a77ac */ /* 0x000e220008000800 */
[----:B------:R-:W-:Y:S02]  /*07d0*/  IABS R27, R7 ;  /* 0x00000007001b7213 */ /* 0x000fe40000000000 */
[----:B------:R-:W-:Y:S01]  /*07e0*/  CS2R R100, SRZ ;  /* 0x0000000000647805 */ /* 0x000fe2000001ff00 */
[----:B------:R-:W1:Y:S01]  /*07f0*/  I2F.RP R14, R25 ;  /* 0x00000019000e7306 */ /* 0x000e620000209400 */
[----:B------:R-:W-:Y:S01]  /*0800*/  LEA.HI R33, R3, R4, RZ, 0x1b ;  /* 0x0000000403217211 */ /* 0x000fe200078fd8ff */
[----:B------:R-:W2:Y:S01]  /*0810*/  LDCU.64 UR42, c[0x0][0x388] ;  /* 0x00007100ff2a77ac */ /* 0x000ea20008000a00 */
[----:B------:R-:W-:Y:S02]  /*0820*/  ISETP.GE.AND P6, PT, R2, RZ, PT ;  /* 0x000000ff0200720c */ /* 0x000fe40003fc6270 */
[----:B------:R-:W-:-:S02]  /*0830*/  CS2R R102, SRZ ;  /* 0x0000000000667805 */ /* 0x000fc4000001ff00 */
[----:B------:R-:W-:Y:S01]  /*0840*/  IABS R32, R33 ;  /* 0x0000002100207213 */ /* 0x000fe20000000000 */
[C---:B------:R-:W-:Y:S01]  /*0850*/  VIADD R3, R33.reuse, 0x1e ;  /* 0x0000001e21037836 */ /* 0x040fe20000000000 */
[----:B------:R-:W3:Y:S01]  /*0860*/  LDCU UR40, c[0x0][0x3a8] ;  /* 0x00007500ff2877ac */ /* 0x000ee20008000800 */
[----:B------:R-:W4:Y:S01]  /*0870*/  I2F.RP R12, R27 ;  /* 0x0000001b000c7306 */ /* 0x000f220000209400 */
[----:B------:R-:W-:Y:S01]  /*0880*/  VIADD R36, R33, 0x12 ;  /* 0x0000001221247836 */ /* 0x000fe20000000000 */
[----:B------:R-:W-:Y:S02]  /*0890*/  CS2R R96, SRZ ;  /* 0x0000000000607805 */ /* 0x000fe4000001ff00 */
[----:B------:R-:W-:Y:S01]  /*08a0*/  ISETP.GE.AND P4, PT, R3, RZ, PT ;  /* 0x000000ff0300720c */ /* 0x000fe20003f86270 */
[C---:B------:R-:W-:Y:S01]  /*08b0*/  VIADD R34, R33.reuse, 0x16 ;  /* 0x0000001621227836 */ /* 0x040fe20000000000 */
[----:B------:R-:W5:Y:S01]  /*08c0*/  LDCU UR41, c[0x0][0x3a4] ;  /* 0x00007480ff2977ac */ /* 0x000f620008000800 */
[----:B------:R-:W-:Y:S01]  /*08d0*/  IABS R23, R36 ;  /* 0x0000002400177213 */ /* 0x000fe20000000000 */
[C---:B------:R-:W-:Y:S01]  /*08e0*/  VIADD R35, R33.reuse, 0x14 ;  /* 0x0000001421237836 */ /* 0x040fe20000000000 */
[----:B-1----:R-:W1:Y:S01]  /*08f0*/  MUFU.RCP R14, R14 ;  /* 0x0000000e000e7308 */ /* 0x002e620000001000 */
[----:B------:R-:W-:Y:S01]  /*0900*/  IABS R21, R34 ;  /* 0x0000002200157213 */ /* 0x000fe20000000000 */
[C---:B------:R-:W-:Y:S01]  /*0910*/  VIADD R37, R33.reuse, 0x10 ;  /* 0x0000001021257836 */ /* 0x040fe20000000000 */
[----:B------:R-:W0:Y:S01]  /*0920*/  LDCU UR39, c[0x0][0x3ac] ;  /* 0x00007580ff2777ac */ /* 0x000e220008000800 */
[----:B------:R-:W-:Y:S01]  /*0930*/  IABS R22, R35 ;  /* 0x0000002300167213 */ /* 0x000fe20000000000 */
[C---:B------:R-:W-:Y:S01]  /*0940*/  VIADD R38, R33.reuse, 0xe ;  /* 0x0000000e21267836 */ /* 0x040fe20000000000 */
[----:B------:R-:W-:Y:S01]  /*0950*/  CS2R R98, SRZ ;  /* 0x0000000000627805 */ /* 0x000fe2000001ff00 */
[C---:B------:R-:W-:Y:S01]  /*0960*/  VIADD R39, R33.reuse, 0xc ;  /* 0x0000000c21277836 */ /* 0x040fe20000000000 */
[----:B----4-:R-:W4:Y:S01]  /*0970*/  MUFU.RCP R12, R12 ;  /* 0x0000000c000c7308 */ /* 0x010f220000001000 */
[C---:B------:R-:W-:Y:S01]  /*0980*/  VIADD R40, R33.reuse, 0xa ;  /* 0x0000000a21287836 */ /* 0x040fe20000000000 */
[----:B---3--:R-:W-:Y:S01]  /*0990*/  UIMAD UR77, UR40, 0x1f, URZ ;  /* 0x0000001f284d78a4 */ /* 0x008fe2000f8e02ff */
[C---:B------:R-:W-:Y:S01]  /*09a0*/  VIADD R41, R33.reuse, 0x8 ;  /* 0x0000000821297836 */ /* 0x040fe20000000000 */
[----:B------:R-:W-:Y:S01]  /*09b0*/  UIMAD UR65, UR40, 0x1e, URZ ;  /* 0x0000001e284178a4 */ /* 0x000fe2000f8e02ff */
[C---:B------:R-:W-:Y:S01]  /*09c0*/  VIADD R42, R33.reuse, 0x6 ;  /* 0x00000006212a7836 */ /* 0x040fe20000000000 */
[----:B------:R-:W-:Y:S01]  /*09d0*/  USHF.R.S32.HI UR69, URZ, 0x1f, UR77 ;  /* 0x0000001fff457899 */ /* 0x000fe2000801144d */
[C---:B------:R-:W-:Y:S01]  /*09e0*/  VIADD R43, R33.reuse, 0x4 ;  /* 0x00000004212b7836 */ /* 0x040fe20000000000 */
[----:B------:R-:W-:Y:S01]  /*09f0*/  USHF.R.S32.HI UR61, URZ, 0x1f, UR65 ;  /* 0x0000001fff3d7899 */ /* 0x000fe20008011441 */
[----:B-1----:R-:W-:Y:S01]  /*0a00*/  VIADD R10, R14, 0xffffffe ;  /* 0x0ffffffe0e0a7836 */ /* 0x002fe20000000000 */
[----:B------:R-:W-:Y:S01]  /*0a10*/  IABS R14, R3 ;  /* 0x00000003000e7213 */ /* 0x000fe20000000000 */
[----:B------:R-:W-:Y:S01]  /*0a20*/  VIADD R44, R33, 0x2 ;  /* 0x00000002212c7836 */ /* 0x000fe20000000000 */
[----:B------:R-:W-:Y:S01]  /*0a30*/  IABS R29, R42 ;  /* 0x0000002a001d7213 */ /* 0x000fe20000000000 */
[----:B------:R1:W3:Y:S01]  /*0a40*/  F2I.FTZ.U32.TRUNC.NTZ R11, R10 ;  /* 0x0000000a000b7305 */ /* 0x0002e2000021f000 */
[----:B------:R-:W-:Y:S01]  /*0a50*/  IABS R30, R43 ;  /* 0x0000002b001e7213 */ /* 0x000fe20000000000 */
[----:B------:R-:W-:Y:S01]  /*0a60*/  UIMAD UR57, UR40, 0x1d, URZ ;  /* 0x0000001d283978a4 */ /* 0x000fe2000f8e02ff */
[----:B------:R-:W-:Y:S01]  /*0a70*/  IABS R31, R44 ;  /* 0x0000002c001f7213 */ /* 0x000fe20000000000 */
[----:B----4-:R-:W-:Y:S01]  /*0a80*/  VIADD R8, R12, 0xffffffe ;  /* 0x0ffffffe0c087836 */ /* 0x010fe20000000000 */
[----:B------:R-:W-:Y:S01]  /*0a90*/  UIMAD UR48, UR40, 0x1c, URZ ;  /* 0x0000001c283078a4 */ /* 0x000fe2000f8e02ff */
[----:B------:R-:W-:Y:S01]  /*0aa0*/  CS2R R92, SRZ ;  /* 0x00000000005c7805 */ /* 0x000fe2000001ff00 */
[----:B------:R-:W-:Y:S01]  /*0ab0*/  USHF.R.S32.HI UR53, URZ, 0x1f, UR57 ;  /* 0x0000001fff357899 */ /* 0x000fe20008011439 */
[----:B------:R4:W0:Y:S01]  /*0ac0*/  F2I.FTZ.U32.TRUNC.NTZ R9, R8 ;  /* 0x0000000800097305 */ /* 0x000822000021f000 */
[----:B-1----:R-:W-:Y:S01]  /*0ad0*/  IMAD.MOV.U32 R10, RZ, RZ, RZ ;  /* 0x000000ffff0a7224 */ /* 0x002fe200078e00ff */
[----:B------:R-:W-:Y:S01]  /*0ae0*/  USHF.R.S32.HI UR76, URZ, 0x1f, UR48 ;  /* 0x0000001fff4c7899 */ /* 0x000fe20008011430 */
[----:B------:R-:W-:Y:S01]  /*0af0*/  CS2R R94, SRZ ;  /* 0x00000000005e7805 */ /* 0x000fe2000001ff00 */
[----:B------:R-:W-:Y:S01]  /*0b00*/  UIMAD UR74, UR40, 0x1b, URZ ;  /* 0x0000001b284a78a4 */ /* 0x000fe2000f8e02ff */
[----:B------:R-:W-:Y:S01]  /*0b10*/  CS2R R88, SRZ ;  /* 0x0000000000587805 */ /* 0x000fe2000001ff00 */
[----:B------:R-:W-:Y:S01]  /*0b20*/  UIMAD UR71, UR40, 0x1a, URZ ;  /* 0x0000001a284778a4 */ /* 0x000fe2000f8e02ff */
[----:B---3--:R-:W-:Y:S01]  /*0b30*/  IMAD.MOV R18, RZ, RZ, -R11 ;  /* 0x000000ffff127224 */ /* 0x008fe200078e0a0b */
[----:B------:R-:W-:Y:S01]  /*0b40*/  UIMAD UR67, UR40, 0x19, URZ ;  /* 0x00000019284378a4 */ /* 0x000fe2000f8e02ff */
[----:B----4-:R-:W-:Y:S01]  /*0b50*/  IMAD.MOV.U32 R8, RZ, RZ, RZ ;  /* 0x000000ffff087224 */ /* 0x010fe200078e00ff */
[----:B------:R-:W-:Y:S01]  /*0b60*/  UIMAD UR63, UR40, 0x18, URZ ;  /* 0x00000018283f78a4 */ /* 0x000fe2000f8e02ff */
[----:B------:R-:W-:Y:S01]  /*0b70*/  IMAD R17, R18, R25, RZ ;  /* 0x0000001912117224 */ /* 0x000fe200078e02ff */
[----:B------:R-:W-:Y:S01]  /*0b80*/  IABS R18, R2 ;  /* 0x0000000200127213 */ /* 0x000fe20000000000 */
[----:B------:R-:W-:Y:S01]  /*0b90*/  UIMAD UR59, UR40, 0x17, URZ ;  /* 0x00000017283b78a4 */ /* 0x000fe2000f8e02ff */
[----:B------:R-:W-:Y:S01]  /*0ba0*/  CS2R R90, SRZ ;  /* 0x00000000005a7805 */ /* 0x000fe2000001ff00 */
[----:B0-----:R-:W-:Y:S01]  /*0bb0*/  IMAD.MOV R16, RZ, RZ, -R9 ;  /* 0x000000ffff107224 */ /* 0x001fe200078e0a09 */
[----:B------:R-:W-:Y:S01]  /*0bc0*/  UIMAD UR55, UR40, 0x16, URZ ;  /* 0x00000016283778a4 */ /* 0x000fe2000f8e02ff */
[----:B------:R-:W-:Y:S01]  /*0bd0*/  IMAD.HI.U32 R10, R11, R17, R10 ;  /* 0x000000110b0a7227 */ /* 0x000fe200078e000a */
[----:B------:R-:W-:Y:S01]  /*0be0*/  UIMAD UR51, UR40, 0x15, URZ ;  /* 0x00000015283378a4 */ /* 0x000fe2000f8e02ff */
[----:B------:R-:W-:Y:S01]  /*0bf0*/  CS2R R84, SRZ ;  /* 0x0000000000547805 */ /* 0x000fe2000001ff00 */
[----:B------:R-:W-:Y:S01]  /*0c00*/  UIMAD UR46, UR40, 0x13, URZ ;  /* 0x00000013282e78a4 */ /* 0x000fe2000f8e02ff */
[----:B------:R-:W-:Y:S01]  /*0c10*/  IMAD R15, R16, R27, RZ ;  /* 0x0000001b100f7224 */ /* 0x000fe200078e02ff */
[----:B------:R-:W-:Y:S01]  /*0c20*/  IABS R16, R5 ;  /* 0x0000000500107213 */ /* 0x000fe20000000000 */
[C---:B------:R-:W-:Y:S01]  /*0c30*/  IMAD.HI.U32 R12, R10.reuse, R18, RZ ;  /* 0x000000120a0c7227 */ /* 0x040fe200078e00ff */
[----:B------:R-:W-:Y:S01]  /*0c40*/  UIMAD UR47, UR40, 0x14, URZ ;  /* 0x00000014282f78a4 */ /* 0x000fe2000f8e02ff */
[----:B------:R-:W-:Y:S01]  /*0c50*/  CS2R R86, SRZ ;  /* 0x0000000000567805 */ /* 0x000fe2000001ff00 */
[----:B------:R-:W-:Y:S01]  /*0c60*/  UIMAD UR45, UR40, 0x12, URZ ;  /* 0x00000012282d78a4 */ /* 0x000fe2000f8e02ff */
[----:B------:R-:W-:Y:S01]  /*0c70*/  IMAD.HI.U32 R11, R10, R16, RZ ;  /* 0x000000100a0b7227 */ /* 0x000fe200078e00ff */
[----:B------:R-:W-:Y:S01]  /*0c80*/  USHF.L.U32 UR75, UR40, 0x4, URZ ;  /* 0x00000004284b7899 */ /* 0x000fe200080006ff */
[----:B------:R-:W-:Y:S01]  /*0c90*/  CS2R R80, SRZ ;  /* 0x0000000000507805 */ /* 0x000fe2000001ff00 */
[----:B------:R-:W-:Y:S01]  /*0ca0*/  UIMAD UR72, UR40, 0xe, URZ ;  /* 0x0000000e284878a4 */ /* 0x000fe2000f8e02ff */
[----:B------:R-:W-:Y:S01]  /*0cb0*/  IMAD.MOV R11, RZ, RZ, -R11 ;  /* 0x000000ffff0b7224 */ /* 0x000fe200078e0a0b */
[----:B------:R-:W-:Y:S01]  /*0cc0*/  UIMAD UR73, UR40, 0xf, URZ ;  /* 0x0000000f284978a4 */ /* 0x000fe2000f8e02ff */
[----:B------:R-:W-:Y:S01]  /*0cd0*/  IMAD.MOV R12, RZ, RZ, -R12 ;  /* 0x000000ffff0c7224 */ /* 0x000fe200078e0a0c */
[----:B------:R-:W-:Y:S01]  /*0ce0*/  UIMAD UR68, UR40, 0xc, URZ ;  /* 0x0000000c284478a4 */ /* 0x000fe2000f8e02ff */
[C---:B------:R-:W-:Y:S01]  /*0cf0*/  IMAD R16, R25.reuse, R11, R16 ;  /* 0x0000000b19107224 */ /* 0x040fe200078e0210 */
[----:B------:R-:W-:Y:S01]  /*0d00*/  UIMAD UR70, UR40, 0xd, URZ ;  /* 0x0000000d284678a4 */ /* 0x000fe2000f8e02ff */
[----:B------:R-:W-:Y:S01]  /*0d10*/  IMAD R18, R25, R12, R18 ;  /* 0x0000000c19127224 */ /* 0x000fe200078e0212 */
[----:B------:R-:W-:Y:S01]  /*0d20*/  UIMAD UR64, UR40, 0xa, URZ ;  /* 0x0000000a284078a4 */ /* 0x000fe2000f8e02ff */
[----:B------:R-:W-:Y:S01]  /*0d30*/  VIADD R17, R33, 0x1c ;  /* 0x0000001c21117836 */ /* 0x000fe20000000000 */
[----:B------:R-:W-:Y:S01]  /*0d40*/  ISETP.GT.U32.AND P0, PT, R25, R16, PT ;  /* 0x000000101900720c */ /* 0x000fe20003f04070 */
[----:B------:R-:W-:Y:S01]  /*0d50*/  IMAD.HI.U32 R8, R9, R15, R8 ;  /* 0x0000000f09087227 */ /* 0x000fe200078e0008 */
[----:B------:R-:W-:Y:S01]  /*0d60*/  ISETP.GT.U32.AND P5, PT, R25, R18, PT ;  /* 0x000000121900720c */ /* 0x000fe20003fa4070 */
[----:B------:R-:W-:Y:S01]  /*0d70*/  UIMAD UR66, UR40, 0xb, URZ ;  /* 0x0000000b284278a4 */ /* 0x000fe2000f8e02ff */
[----:B------:R-:W-:Y:S01]  /*0d80*/  IABS R15, R17 ;  /* 0x00000011000f7213 */ /* 0x000fe20000000000 */
[----:B------:R-:W-:Y:S01]  /*0d90*/  VIADD R11, R33, 0x18 ;  /* 0x00000018210b7836 */ /* 0x000fe20000000000 */
[----:B------:R-:W-:Y:S01]  /*0da0*/  ISETP.GE.AND P3, PT, R17, RZ, PT ;  /* 0x000000ff1100720c */ /* 0x000fe20003f66270 */
[----:B------:R-:W-:Y:S01]  /*0db0*/  IMAD.HI.U32 R9, R8, R14, RZ ;  /* 0x0000000e08097227 */ /* 0x000fe200078e00ff */
[----:B------:R-:W-:Y:S01]  /*0dc0*/  UIMAD UR62, UR40, 0x9, URZ ;  /* 0x00000009283e78a4 */ /* 0x000fe2000f8e02ff */
[----:B------:R-:W-:-:S02]  /*0dd0*/  CS2R R82, SRZ ;  /* 0x0000000000527805 */ /* 0x000fc4000001ff00 */
[----:B------:R-:W-:Y:S01]  /*0de0*/  IABS R19, R11 ;  /* 0x0000000b00137213 */ /* 0x000fe20000000000 */
[----:B------:R-:W-:Y:S01]  /*0df0*/  IMAD.HI.U32 R10, R8, R15, RZ ;  /* 0x0000000f080a7227 */ /* 0x000fe200078e00ff */
[----:B------:R-:W-:Y:S01]  /*0e00*/  ISETP.GE.AND P1, PT, R11, RZ, PT ;  /* 0x000000ff0b00720c */ /* 0x000fe20003f26270 */
[----:B------:R-:W-:Y:S01]  /*0e10*/  UIMAD UR58, UR40, 0x7, URZ ;  /* 0x00000007283a78a4 */ /* 0x000fe2000f8e02ff */
[----:B------:R-:W-:Y:S01]  /*0e20*/  CS2R R76, SRZ ;  /* 0x00000000004c7805 */ /* 0x000fe2000001ff00 */
[--C-:B------:R-:W-:Y:S01]  /*0e30*/  @!P0 IMAD.IADD R16, R16, 0x1, -R25.reuse ;  /* 0x0000000110108824 */ /* 0x100fe200078e0a19 */
[----:B------:R-:W-:Y:S01]  /*0e40*/  USHF.L.U32 UR60, UR40, 0x3, URZ ;  /* 0x00000003283c7899 */ /* 0x000fe200080006ff */
[----:B------:R-:W-:Y:S01]  /*0e50*/  @!P5 IMAD.IADD R18, R18, 0x1, -R25 ;  /* 0x000000011212d824 */ /* 0x000fe200078e0a19 */
[----:B------:R-:W-:Y:S01]  /*0e60*/  UIMAD UR54, UR40, 0x5, URZ ;  /* 0x00000005283678a4 */ /* 0x000fe2000f8e02ff */
[----:B------:R-:W-:Y:S01]  /*0e70*/  IMAD.MOV R9, RZ, RZ, -R9 ;  /* 0x000000ffff097224 */ /* 0x000fe200078e0a09 */
[C---:B------:R-:W-:Y:S01]  /*0e80*/  ISETP.GT.U32.AND P0, PT, R25.reuse, R16, PT ;  /* 0x000000101900720c */ /* 0x040fe20003f04070 */
[----:B------:R-:W-:Y:S01]  /*0e90*/  IMAD.MOV R10, RZ, RZ, -R10 ;  /* 0x000000ffff0a7224 */ /* 0x000fe200078e0a0a */
[----:B------:R-:W-:Y:S01]  /*0ea0*/  ISETP.GT.U32.AND P5, PT, R25, R18, PT ;  /* 0x000000121900720c */ /* 0x000fe20003fa4070 */
[C---:B------:R-:W-:Y:S01]  /*0eb0*/  IMAD R3, R27.reuse, R9, R14 ;  /* 0x000000091b037224 */ /* 0x040fe200078e020e */
[----:B------:R-:W-:Y:S01]  /*0ec0*/  UIMAD UR56, UR40, 0x6, URZ ;  /* 0x00000006283878a4 */ /* 0x000fe2000f8e02ff */
[----:B------:R-:W-:Y:S01]  /*0ed0*/  IMAD R9, R27, R10, R15 ;  /* 0x0000000a1b097224 */ /* 0x000fe200078e020f */
[----:B------:R-:W-:Y:S01]  /*0ee0*/  UIMAD UR50, UR40, 0x3, URZ ;  /* 0x00000003283278a4 */ /* 0x000fe2000f8e02ff */
[----:B------:R-:W-:Y:S01]  /*0ef0*/  VIADD R10, R33, 0x1a ;  /* 0x0000001a210a7836 */ /* 0x000fe20000000000 */
[----:B------:R-:W-:Y:S01]  /*0f00*/  USHF.L.U32 UR52, UR40, 0x2, URZ ;  /* 0x0000000228347899 */ /* 0x000fe200080006ff */
[----:B------:R-:W-:Y:S01]  /*0f10*/  IMAD.HI.U32 R15, R8, R23, RZ ;  /* 0x00000017080f7227 */ /* 0x000fe200078e00ff */
[----:B------:R-:W-:Y:S01]  /*0f20*/  USHF.L.U32 UR49, UR40, 0x1, URZ ;  /* 0x0000000128317899 */ /* 0x000fe200080006ff */
[----:B------:R-:W-:-:S02]  /*0f30*/  CS2R R78, SRZ ;  /* 0x00000000004e7805 */ /* 0x000fc4000001ff00 */
[----:B------:R-:W-:Y:S01]  /*0f40*/  IABS R17, R10 ;  /* 0x0000000a00117213 */ /* 0x000fe20000000000 */
[--C-:B------:R-:W-:Y:S01]  /*0f50*/  @!P0 IMAD.IADD R16, R16, 0x1, -R25.reuse ;  /* 0x0000000110108824 */ /* 0x100fe200078e0a19 */
[----:B------:R-:W-:Y:S01]  /*0f60*/  ISETP.GE.AND P0, PT, R5, RZ, PT ;  /* 0x000000ff0500720c */ /* 0x000fe20003f06270 */
[----:B------:R-:W-:Y:S01]  /*0f70*/  @!P5 IMAD.IADD R18, R18, 0x1, -R25 ;  /* 0x000000011212d824 */ /* 0x000fe200078e0a19 */
[----:B------:R-:W-:Y:S01]  /*0f80*/  ISETP.GE.AND P2, PT, R10, RZ, PT ;  /* 0x000000ff0a00720c */ /* 0x000fe20003f46270 */
[----:B------:R-:W-:Y:S01]  /*0f90*/  IMAD.HI.U32 R10, R8, R17, RZ ;  /* 0x00000011080a7227 */ /* 0x000fe200078e00ff */
[----:B------:R-:W-:Y:S01]  /*0fa0*/  ISETP.NE.AND P5, PT, R6, RZ, PT ;  /* 0x000000ff0600720c */ /* 0x000fe20003fa5270 */
[----:B------:R-:W-:Y:S01]  /*0fb0*/  USHF.R.S32.HI UR44, URZ, 0x1f, UR40 ;  /* 0x0000001fff2c7899 */ /* 0x000fe20008011428 */
[----:B------:R-:W-:Y:S01]  /*0fc0*/  CS2R R72, SRZ ;  /* 0x0000000000487805 */ /* 0x000fe2000001ff00 */
[----:B------:R-:W-:Y:S01]  /*0fd0*/  @!P6 IMAD.MOV R18, RZ, RZ, -R18 ;  /* 0x000000ffff12e224 */ /* 0x000fe200078e0a12 */
[----:B------:R-:W-:Y:S01]  /*0fe0*/  ISETP.GT.U32.AND P6, PT, R27, R9, PT ;  /* 0x000000091b00720c */ /* 0x000fe20003fc4070 */
[----:B------:R-:W-:Y:S01]  /*0ff0*/  IMAD.MOV R10, RZ, RZ, -R10 ;  /* 0x000000ffff0a7224 */ /* 0x000fe200078e0a0a */
[----:B------:R-:W-:Y:S01]  /*1000*/  USHF.R.S32.HI UR6, URZ, 0x1f, UR5 ;  /* 0x0000001fff067899 */ /* 0x000fe20008011405 */
[----:B------:R-:W-:Y:S01]  /*1010*/  IMAD.HI.U32 R11, R8, R19, RZ ;  /* 0x00000013080b7227 */ /* 0x000fe200078e00ff */
[----:B------:R-:W-:-:S02]  /*1020*/  CS2R R74, SRZ ;  /* 0x00000000004a7805 */ /* 0x000fc4000001ff00 */
[----:B------:R-:W-:Y:S01]  /*1030*/  CS2R R68, SRZ ;  /* 0x0000000000447805 */ /* 0x000fe2000001ff00 */
[----:B------:R-:W-:Y:S01]  /*1040*/  ULEA.HI UR5, UR6, UR5, URZ, 0x5 ;  /* 0x0000000506057291 */ /* 0x000fe2000f8f28ff */
[----:B------:R-:W-:Y:S01]  /*1050*/  @!P0 IMAD.MOV R16, RZ, RZ, -R16 ;  /* 0x000000ffff108224 */ /* 0x000fe200078e0a10 */
[----:B------:R-:W-:Y:S01]  /*1060*/  ISETP.GT.U32.AND P0, PT, R27, R3, PT ;  /* 0x000000031b00720c */ /* 0x000fe20003f04070 */
[C---:B------:R-:W-:Y:S01]  /*1070*/  IMAD.HI.U32 R12, R8.reuse, R21, RZ ;  /* 0x00000015080c7227 */ /* 0x040fe200078e00ff */
[----:B------:R-:W-:Y:S02]  /*1080*/  CS2R R70, SRZ ;  /* 0x0000000000467805 */ /* 0x000fe4000001ff00 */
[----:B------:R-:W-:Y:S02]  /*1090*/  CS2R R64, SRZ ;  /* 0x0000000000407805 */ /* 0x000fe4000001ff00 */
[----:B------:R-:W-:Y:S01]  /*10a0*/  CS2R R66, SRZ ;  /* 0x0000000000427805 */ /* 0x000fe2000001ff00 */
[----:B------:R-:W-:Y:S01]  /*10b0*/  @!P6 IMAD.IADD R9, R9, 0x1, -R27 ;  /* 0x000000010909e824 */ /* 0x000fe200078e0a1b */
[----:B------:R-:W-:Y:S01]  /*10c0*/  CS2R R60, SRZ ;  /* 0x00000000003c7805 */ /* 0x000fe2000001ff00 */
[----:B------:R-:W-:Y:S01]  /*10d0*/  IMAD.MOV R24, RZ, RZ, -R15 ;  /* 0x000000ffff187224 */ /* 0x000fe200078e0a0f */
[----:B------:R-:W-:Y:S01]  /*10e0*/  CS2R R62, SRZ ;  /* 0x00000000003e7805 */ /* 0x000fe2000001ff00 */
[C---:B------:R-:W-:Y:S01]  /*10f0*/  IMAD R10, R27.reuse, R10, R17 ;  /* 0x0000000a1b0a7224 */ /* 0x040fe200078e0211 */
[----:B------:R-:W-:Y:S01]  /*1100*/  ISETP.GT.U32.AND P6, PT, R27, R9, PT ;  /* 0x000000091b00720c */ /* 0x000fe20003fc4070 */
[----:B------:R-:W-:Y:S01]  /*1110*/  IMAD.MOV R20, RZ, RZ, -R11 ;  /* 0x000000ffff147224 */ /* 0x000fe200078e0a0b */
[----:B------:R-:W-:Y:S01]  /*1120*/  LOP3.LUT R17, RZ, R6, RZ, 0x33, !PT ;  /* 0x00000006ff117212 */ /* 0x000fe200078e33ff */
[----:B------:R-:W-:Y:S01]  /*1130*/  @!P0 IMAD.IADD R3, R3, 0x1, -R27 ;  /* 0x0000000103038824 */ /* 0x000fe200078e0a1b */
[----:B------:R-:W-:Y:S01]  /*1140*/  CS2R R56, SRZ ;  /* 0x0000000000387805 */ /* 0x000fe2000001ff00 */
[----:B------:R-:W-:Y:S01]  /*1150*/  IMAD.MOV R12, RZ, RZ, -R12 ;  /* 0x000000ffff0c7224 */ /* 0x000fe200078e0a0c */
[----:B------:R-:W-:Y:S01]  /*1160*/  SEL R25, R17, R18, !P5 ;  /* 0x0000001211197207 */ /* 0x000fe20006800000 */
[C---:B------:R-:W-:Y:S01]  /*1170*/  IMAD R15, R27.reuse, R24, R23 ;  /* 0x000000181b0f7224 */ /* 0x040fe200078e0217 */
[C---:B------:R-:W-:Y:S01]  /*1180*/  ISETP.GT.U32.AND P0, PT, R27.reuse, R3, PT ;  /* 0x000000031b00720c */ /* 0x040fe20003f04070 */
[----:B------:R-:W-:Y:S01]  /*1190*/  IMAD R11, R27, R20, R19 ;  /* 0x000000141b0b7224 */ /* 0x000fe200078e0213 */
[----:B------:R-:W-:Y:S01]  /*11a0*/  SEL R24, R17, R16, !P5 ;  /* 0x0000001011187207 */ /* 0x000fe20006800000 */
[C---:B------:R-:W-:Y:S01]  /*11b0*/  IMAD R12, R27.reuse, R12, R21 ;  /* 0x0000000c1b0c7224 */ /* 0x040fe200078e0215 */
[----:B------:R-:W-:Y:S01]  /*11c0*/  IABS R19, R37 ;  /* 0x0000002500137213 */ /* 0x000fe20000000000 */
[----:B------:R-:W-:Y:S01]  /*11d0*/  IMAD.HI.U32 R14, R8, R22, RZ ;  /* 0x00000016080e7227 */ /* 0x000fe200078e00ff */
[----:B------:R-:W-:-:S02]  /*11e0*/  ISETP.GT.U32.AND P5, PT, R27, R10, PT ;  /* 0x0000000a1b00720c */ /* 0x000fc40003fa4070 */
[----:B------:R-:W-:Y:S02]  /*11f0*/  CS2R R58, SRZ ;  /* 0x00000000003a7805 */ /* 0x000fe4000001ff00 */
[----:B------:R-:W-:Y:S01]  /*1200*/  IABS R20, R38 ;  /* 0x0000002600147213 */ /* 0x000fe20000000000 */
[--C-:B------:R-:W-:Y:S01]  /*1210*/  @!P6 IMAD.IADD R9, R9, 0x1, -R27.reuse ;  /* 0x000000010909e824 */ /* 0x100fe200078e0a1b */
[----:B------:R-:W-:Y:S01]  /*1220*/  ISETP.GT.U32.AND P6, PT, R27, R12, PT ;  /* 0x0000000c1b00720c */ /* 0x000fe20003fc4070 */
[----:B------:R-:W-:Y:S01]  /*1230*/  IMAD.MOV R14, RZ, RZ, -R14 ;  /* 0x000000ffff0e7224 */ /* 0x000fe200078e0a0e */
[----:B------:R-:W-:Y:S01]  /*1240*/  IABS R21, R39 ;  /* 0x0000002700157213 */ /* 0x000fe20000000000 */
[----:B------:R-:W-:Y:S01]  /*1250*/  @!P0 IMAD.IADD R3, R3, 0x1, -R27 ;  /* 0x0000000103038824 */ /* 0x000fe200078e0a1b */
[----:B------:R-:W-:Y:S01]  /*1260*/  ISETP.GT.U32.AND P0, PT, R27, R11, PT ;  /* 0x0000000b1b00720c */ /* 0x000fe20003f04070 */
[----:B------:R-:W-:Y:S01]  /*1270*/  IMAD.HI.U32 R6, R8, R19, RZ ;  /* 0x0000001308067227 */ /* 0x000fe200078e00ff */
[----:B------:R-:W-:-:S02]  /*1280*/  IABS R23, R40 ;  /* 0x0000002800177213 */ /* 0x000fc40000000000 */
[----:B------:R-:W-:Y:S02]  /*1290*/  CS2R R52, SRZ ;  /* 0x0000000000347805 */ /* 0x000fe4000001ff00 */
[----:B------:R-:W-:Y:S01]  /*12a0*/  CS2R R54, SRZ ;  /* 0x0000000000367805 */ /* 0x000fe2000001ff00 */
[C---:B------:R-:W-:Y:S01]  /*12b0*/  IMAD R14, R27.reuse, R14, R22 ;  /* 0x0000000e1b0e7224 */ /* 0x040fe200078e0216 */
[----:B------:R-:W-:Y:S01]  /*12c0*/  CS2R R48, SRZ ;  /* 0x0000000000307805 */ /* 0x000fe2000001ff00 */
[----:B------:R-:W-:Y:S01]  /*12d0*/  IMAD.MOV R6, RZ, RZ, -R6 ;  /* 0x000000ffff067224 */ /* 0x000fe200078e0a06 */
[----:B------:R-:W-:Y:S01]  /*12e0*/  CS2R R50, SRZ ;  /* 0x0000000000327805 */ /* 0x000fe2000001ff00 */
[----:B------:R-:W-:Y:S01]  /*12f0*/  @!P5 IMAD.IADD R10, R10, 0x1, -R27 ;  /* 0x000000010a0ad824 */ /* 0x000fe200078e0a1b */
[C---:B------:R-:W-:Y:S01]  /*1300*/  ISETP.GT.U32.AND P5, PT, R27.reuse, R14, PT ;  /* 0x0000000e1b00720c */ /* 0x040fe20003fa4070 */
[----:B------:R-:W-:Y:S01]  /*1310*/  IMAD R6, R27, R6, R19 ;  /* 0x000000061b067224 */ /* 0x000fe200078e0213 */
[----:B------:R-:W-:Y:S01]  /*1320*/  CS2R R46, SRZ ;  /* 0x00000000002e7805 */ /* 0x000fe2000001ff00 */
[----:B------:R-:W-:Y:S01]  /*1330*/  IMAD.HI.U32 R16, R8, R20, RZ ;  /* 0x0000001408107227 */ /* 0x000fe200078e00ff */
[----:B------:R-:W-:-:S02]  /*1340*/  USHF.L.U32 UR6, UR40, 0x5, URZ ;  /* 0x0000000528067899 */ /* 0x000fc400080006ff */
[----:B------:R-:W-:Y:S01]  /*1350*/  USHF.R.S32.HI UR5, URZ, 0x5, UR5 ;  /* 0x00000005ff057899 */ /* 0x000fe20008011405 */
[--C-:B------:R-:W-:Y:S01]  /*1360*/  @!P0 IMAD.IADD R11, R11, 0x1, -R27.reuse ;  /* 0x000000010b0b8824 */ /* 0x100fe200078e0a1b */
[C---:B------:R-:W-:Y:S01]  /*1370*/  ISETP.GT.U32.AND P0, PT, R27.reuse, R15, PT ;  /* 0x0000000f1b00720c */ /* 0x040fe20003f04070 */
[----:B------:R-:W-:Y:S01]  /*1380*/  @!P6 IMAD.IADD R12, R12, 0x1, -R27 ;  /* 0x000000010c0ce824 */ /* 0x000fe200078e0a1b */
[----:B------:R-:W-:Y:S01]  /*1390*/  ISETP.GT.U32.AND P6, PT, R27, R6, PT ;  /* 0x000000061b00720c */ /* 0x000fe20003fc4070 */
[----:B------:R-:W-:-:S04]  /*13a0*/  IMAD.HI.U32 R17, R8, R21, RZ ;  /* 0x0000001508117227 */ /* 0x000fc800078e00ff */
[----:B------:R-:W-:Y:S02]  /*13b0*/  IMAD.MOV R16, RZ, RZ, -R16 ;  /* 0x000000ffff107224 */ /* 0x000fe400078e0a10 */
[----:B------:R-:W-:-:S04]  /*13c0*/  IMAD.HI.U32 R18, R8, R23, RZ ;  /* 0x0000001708127227 */ /* 0x000fc800078e00ff */
[----:B------:R-:W-:Y:S02]  /*13d0*/  IMAD.MOV R22, RZ, RZ, -R17 ;  /* 0x000000ffff167224 */ /* 0x000fe400078e0a11 */
[C---:B------:R-:W-:Y:S02]  /*13e0*/  IMAD R16, R27.reuse, R16, R20 ;  /* 0x000000101b107224 */ /* 0x040fe400078e0214 */
[----:B------:R-:W-:Y:S02]  /*13f0*/  IMAD.MOV R28, RZ, RZ, -R18 ;  /* 0x000000ffff1c7224 */ /* 0x000fe400078e0a12 */
[C---:B------:R-:W-:Y:S02]  /*1400*/  IMAD R18, R27.reuse, R22, R21 ;  /* 0x000000161b127224 */ /* 0x040fe400078e0215 */
[--C-:B------:R-:W-:Y:S01]  /*1410*/  @!P5 IMAD.IADD R14, R14, 0x1, -R27.reuse ;  /* 0x000000010e0ed824 */ /* 0x100fe200078e0a1b */
[----:B------:R-:W-:Y:S01]  /*1420*/  ISETP.GT.U32.AND P5, PT, R27, R16, PT ;  /* 0x000000101b00720c */ /* 0x000fe20003fa4070 */
[--C-:B------:R-:W-:Y:S01]  /*1430*/  @!P0 IMAD.IADD R15, R15, 0x1, -R27.reuse ;  /* 0x000000010f0f8824 */ /* 0x100fe200078e0a1b */
[C---:B------:R-:W-:Y:S01]  /*1440*/  ISETP.GT.U32.AND P0, PT, R27.reuse, R18, PT ;  /* 0x000000121b00720c */ /* 0x040fe20003f04070 */
[----:B------:R-:W-:Y:S01]  /*1450*/  @!P6 IMAD.IADD R6, R6, 0x1, -R27 ;  /* 0x000000010606e824 */ /* 0x000fe200078e0a1b */
[C---:B------:R-:W-:Y:S01]  /*1460*/  ISETP.GT.U32.AND P6, PT, R27.reuse, R10, PT ;  /* 0x0000000a1b00720c */ /* 0x040fe20003fc4070 */
[----:B------:R-:W-:Y:S01]  /*1470*/  IMAD R19, R27, R28, R23 ;  /* 0x0000001c1b137224 */ /* 0x000fe200078e0217 */
[----:B------:R-:W-:Y:S01]  /*1480*/  IABS R23, R41 ;  /* 0x0000002900177213 */ /* 0x000fe20000000000 */
[----:B------:R-:W-:-:S04]  /*1490*/  IMAD.HI.U32 R20, R8, R29, RZ ;  /* 0x0000001d08147227 */ /* 0x000fc800078e00ff */
[----:B------:R-:W-:-:S04]  /*14a0*/  IMAD.HI.U32 R17, R8, R23, RZ ;  /* 0x0000001708117227 */ /* 0x000fc800078e00ff */
[--C-:B------:R-:W-:Y:S01]  /*14b0*/  @!P5 IMAD.IADD R16, R16, 0x1, -R27.reuse ;  /* 0x000000011010d824 */ /* 0x100fe200078e0a1b */
[C---:B------:R-:W-:Y:S01]  /*14c0*/  ISETP.GT.U32.AND P5, PT, R27.reuse, R11, PT ;  /* 0x0000000b1b00720c */ /* 0x040fe20003fa4070 */
[--C-:B------:R-:W-:Y:S01]  /*14d0*/  @!P0 IMAD.IADD R18, R18, 0x1, -R27.reuse ;  /* 0x0000000112128824 */ /* 0x100fe200078e0a1b */
[C---:B------:R-:W-:Y:S01]  /*14e0*/  ISETP.GT.U32.AND P0, PT, R27.reuse, R12, PT ;  /* 0x0000000c1b00720c */ /* 0x040fe20003f04070 */
[----:B------:R-:W-:Y:S01]  /*14f0*/  @!P6 IMAD.IADD R10, R10, 0x1, -R27 ;  /* 0x000000010a0ae824 */ /* 0x000fe200078e0a1b */
[----:B------:R-:W-:Y:S01]  /*1500*/  ISETP.GT.U32.AND P6, PT, R27, R14, PT ;  /* 0x0000000e1b00720c */ /* 0x000fe20003fc4070 */
[----:B------:R-:W-:Y:S02]  /*1510*/  IMAD.MOV R28, RZ, RZ, -R17 ;  /* 0x000000ffff1c7224 */ /* 0x000fe400078e0a11 */
[----:B------:R-:W-:Y:S02]  /*1520*/  IMAD.MOV R20, RZ, RZ, -R20 ;  /* 0x000000ffff147224 */ /* 0x000fe400078e0a14 */
[----:B------:R-:W-:-:S04]  /*1530*/  IMAD.HI.U32 R21, R8, R30, RZ ;  /* 0x0000001e08157227 */ /* 0x000fc800078e00ff */
[----:B------:R-:W-:-:S04]  /*1540*/  IMAD.HI.U32 R22, R8, R31, RZ ;  /* 0x0000001f08167227 */ /* 0x000fc800078e00ff */
[----:B------:R-:W-:-:S04]  /*1550*/  IMAD.HI.U32 R17, R8, R32, RZ ;  /* 0x0000002008117227 */ /* 0x000fc800078e00ff */
[C---:B------:R-:W-:Y:S02]  /*1560*/  IMAD R8, R27.reuse, R28, R23 ;  /* 0x0000001c1b087224 */ /* 0x040fe400078e0217 */
[----:B------:R-:W-:Y:S02]  /*1570*/  IMAD R20, R27, R20, R29 ;  /* 0x000000141b147224 */ /* 0x000fe400078e021d */
[----:B------:R-:W-:Y:S01]  /*1580*/  @!P5 IMAD.IADD R11, R11, 0x1, -R27 ;  /* 0x000000010b0bd824 */ /* 0x000fe200078e0a1b */
[C---:B------:R-:W-:Y:S01]  /*1590*/  ISETP.GT.U32.AND P5, PT, R27.reuse, R15, PT ;  /* 0x0000000f1b00720c */ /* 0x040fe20003fa4070 */
[----:B------:R-:W-:Y:S01]  /*15a0*/  @!P3 IMAD.MOV R9, RZ, RZ, -R9 ;  /* 0x000000ffff09b224 */ /* 0x000fe200078e0a09 */
[C---:B------:R-:W-:Y:S01]  /*15b0*/  ISETP.GT.U32.AND P3, PT, R27.reuse, R6, PT ;  /* 0x000000061b00720c */ /* 0x040fe20003f64070 */
[----:B------:R-:W-:Y:S01]  /*15c0*/  @!P4 IMAD.MOV R3, RZ, RZ, -R3 ;  /* 0x000000ffff03c224 */ /* 0x000fe200078e0a03 */
[C---:B------:R-:W-:Y:S01]  /*15d0*/  ISETP.GT.U32.AND P4, PT, R27.reuse, R18, PT ;  /* 0x000000121b00720c */ /* 0x040fe20003f84070 */
[----:B------:R-:W-:Y:S01]  /*15e0*/  @!P2 IMAD.MOV R10, RZ, RZ, -R10 ;  /* 0x000000ffff0aa224 */ /* 0x000fe200078e0a0a */
[C---:B------:R-:W-:Y:S01]  /*15f0*/  ISETP.GT.U32.AND P2, PT, R27.reuse, R16, PT ;  /* 0x000000101b00720c */ /* 0x040fe20003f44070 */
[----:B------:R-:W-:Y:S01]  /*1600*/  @!P1 IMAD.MOV R11, RZ, RZ, -R11 ;  /* 0x000000ffff0b9224 */ /* 0x000fe200078e0a0b */
[C---:B------:R-:W-:Y:S01]  /*1610*/  ISETP.GT.U32.AND P1, PT, R27.reuse, R19, PT ;  /* 0x000000131b00720c */ /* 0x040fe20003f24070 */
[--C-:B------:R-:W-:Y:S01]  /*1620*/  @!P0 IMAD.IADD R12, R12, 0x1, -R27.reuse ;  /* 0x000000010c0c8824 */ /* 0x100fe200078e0a1b */
[C---:B------:R-:W-:Y:S01]  /*1630*/  ISETP.GT.U32.AND P0, PT, R27.reuse, R8, PT ;  /* 0x000000081b00720c */ /* 0x040fe20003f04070 */
[----:B------:R-:W-:Y:S01]  /*1640*/  @!P6 IMAD.IADD R14, R14, 0x1, -R27 ;  /* 0x000000010e0ee824 */ /* 0x000fe200078e0a1b */
[----:B------:R-:W-:Y:S01]  /*1650*/  ISETP.GT.U32.AND P6, PT, R27, R20, PT ;  /* 0x000000141b00720c */ /* 0x000fe20003fc4070 */
[----:B------:R-:W-:-:S02]  /*1660*/  IMAD.MOV R21, RZ, RZ, -R21 ;  /* 0x000000ffff157224 */ /* 0x000fc400078e0a15 */
[----:B------:R-:W-:Y:S02]  /*1670*/  IMAD.MOV R22, RZ, RZ, -R22 ;  /* 0x000000ffff167224 */ /* 0x000fe400078e0a16 */
[C---:B------:R-:W-:Y:S02]  /*1680*/  IMAD R21, R27.reuse, R21, R30 ;  /* 0x000000151b157224 */ /* 0x040fe400078e021e */
[----:B------:R-:W-:Y:S02]  /*1690*/  IMAD R22, R27, R22, R31 ;  /* 0x000000161b167224 */ /* 0x000fe400078e021f */
[----:B------:R-:W-:Y:S02]  /*16a0*/  IMAD.MOV R17, RZ, RZ, -R17 ;  /* 0x000000ffff117224 */ /* 0x000fe400078e0a11 */
[----:B------:R-:W-:Y:S01]  /*16b0*/  @!P5 IMAD.IADD R15, R15, 0x1, -R27 ;  /* 0x000000010f0fd824 */ /* 0x000fe200078e0a1b */
[C---:B------:R-:W-:Y:S01]  /*16c0*/  ISETP.GT.U32.AND P5, PT, R27.reuse, R21, PT ;  /* 0x000000151b00720c */ /* 0x040fe20003fa4070 */
[----:B------:R-:W-:-:S02]  /*16d0*/  IMAD R23, R27, R17, R32 ;  /* 0x000000111b177224 */ /* 0x000fc400078e0220 */
[--C-:B------:R-:W-:Y:S01]  /*16e0*/  @!P3 IMAD.IADD R6, R6, 0x1, -R27.reuse ;  /* 0x000000010606b824 */ /* 0x100fe200078e0a1b */
[C---:B------:R-:W-:Y:S01]  /*16f0*/  ISETP.GT.U32.AND P3, PT, R27.reuse, R22, PT ;  /* 0x000000161b00720c */ /* 0x040fe20003f64070 */
[--C-:B------:R-:W-:Y:S01]  /*1700*/  @!P2 IMAD.IADD R16, R16, 0x1, -R27.reuse ;  /* 0x000000011010a824 */ /* 0x100fe200078e0a1b */
[----:B------:R-:W-:Y:S01]  /*1710*/  ISETP.GT.U32.AND P2, PT, R27, R23, PT ;  /* 0x000000171b00720c */ /* 0x000fe20003f44070 */
[--C-:B------:R-:W-:Y:S01]  /*1720*/  @!P4 IMAD.IADD R18, R18, 0x1, -R27.reuse ;  /* 0x000000011212c824 */ /* 0x100fe200078e0a1b */
[----:B------:R-:W-:Y:S01]  /*1730*/  ISETP.GE.AND P4, PT, R34, RZ, PT ;  /* 0x000000ff2200720c */ /* 0x000fe20003f86270 */
        /* <DEDUP_REMOVED lines=10> */
[----:B------:R-:W-:Y:S01]  /*17e0*/  IMAD.MOV.U32 R17, RZ, RZ, R6 ;  /* 0x000000ffff117224 */ /* 0x000fe200078e0006 */
[----:B------:R-:W-:Y:S01]  /*17f0*/  LOP3.LUT R6, RZ, R7, RZ, 0x33, !PT ;  /* 0x00000007ff067212 */ /* 0x000fe200078e33ff */
        /* <DEDUP_REMOVED lines=11> */
[----:B------:R-:W-:Y:S01]  /*18b0*/  ISETP.GT.U32.AND P5, PT, R27, R23, PT ;  /* 0x000000171b00720c */ /* 0x000fe20003fa4070 */
[----:B------:R-:W-:Y:S01]  /*18c0*/  @!P3 IMAD.MOV R18, RZ, RZ, -R18 ;  /* 0x000000ffff12b224 */ /* 0x000fe200078e0a12 */
        /* <DEDUP_REMOVED lines=11> */
[----:B------:R-:W-:Y:S01]  /*1980*/  @!P5 IMAD.IADD R23, R23, 0x1, -R27 ;  /* 0x000000011717d824 */ /* 0x000fe200078e0a1b */
[----:B------:R-:W-:-:S02]  /*1990*/  ISETP.NE.AND P5, PT, R7, RZ, PT ;  /* 0x000000ff0700720c */ /* 0x000fc40003fa5270 */
[----:B------:R-:W-:Y:S02]  /*19a0*/  CS2R R44, SRZ ;  /* 0x00000000002c7805 */ /* 0x000fe4000001ff00 */
[----:B------:R-:W-:Y:S01]  /*19b0*/  CS2R R40, SRZ ;  /* 0x0000000000287805 */ /* 0x000fe2000001ff00 */
[----:B------:R-:W-:Y:S01]  /*19c0*/  @!P2 IMAD.MOV R19, RZ, RZ, -R19 ;  /* 0x000000ffff13a224 */ /* 0x000fe200078e0a13 */
[C---:B------:R-:W-:Y:S01]  /*19d0*/  SEL R3, R6.reuse, R3, !P5 ;  /* 0x0000000306037207 */ /* 0x040fe20006800000 */
        /* <DEDUP_REMOVED lines=10> */
[----:B------:R-:W-:Y:S01]  /*1a80*/  IMAD R3, R3, UR10, RZ ;  /* 0x0000000a03037c24 */ /* 0x000fe2000f8e02ff */
[----:B------:R-:W-:Y:S01]  /*1a90*/  SEL R15, R6, R15, !P5 ;  /* 0x0000000f060f7207 */ /* 0x000fe20006800000 */
[----:B------:R-:W-:Y:S01]  /*1aa0*/  IMAD R10, R10, UR10, RZ ;  /* 0x0000000a0a0a7c24 */ /* 0x000fe2000f8e02ff */
        /* <DEDUP_REMOVED lines=8> */
[----:B------:R-:W-:Y:S01]  /*1b30*/  SEL R8, R6, R8, !P5 ;  /* 0x0000000806087207 */ /* 0x000fe20006800000 */
[----:B------:R-:W-:Y:S01]  /*1b40*/  IMAD R18, R18, UR10, RZ ;  /* 0x0000000a12127c24 */ /* 0x000fe2000f8e02ff */
[C---:B------:R-:W-:Y:S01]  /*1b50*/  SEL R20, R6.reuse, R20, !P5 ;  /* 0x0000001406147207 */ /* 0x040fe20006800000 */
[----:B------:R-:W-:Y:S01]  /*1b60*/  IMAD R15, R15, UR10, RZ ;  /* 0x0000000a0f0f7c24 */ /* 0x000fe2000f8e02ff */
[C---:B------:R-:W-:Y:S01]  /*1b70*/  SEL R21, R6.reuse, R21, !P5 ;  /* 0x0000001506157207 */ /* 0x040fe20006800000 */
[----:B------:R-:W-:Y:S01]  /*1b80*/  IMAD R19, R19, UR10, RZ ;  /* 0x0000000a13137c24 */ /* 0x000fe2000f8e02ff */
[----:B------:R-:W-:Y:S01]  /*1b90*/  SEL R22, R6, R22, !P5 ;  /* 0x0000001606167207 */ /* 0x000fe20006800000 */
[----:B------:R-:W-:Y:S01]  /*1ba0*/  IMAD R20, R20, UR10, RZ ;  /* 0x0000000a14147c24 */ /* 0x000fe2000f8e02ff */
[----:B------:R-:W-:Y:S01]  /*1bb0*/  SEL R6, R6, R23, !P5 ;  /* 0x0000001706067207 */ /* 0x000fe20006800000 */
[----:B------:R-:W-:Y:S01]  /*1bc0*/  IMAD R23, R12, UR10, RZ ;  /* 0x0000000a0c177c24 */ /* 0x000fe2000f8e02ff */
[----:B--2---:R-:W-:Y:S01]  /*1bd0*/  IADD3 R7, P0, PT, R3, UR42, RZ ;  /* 0x0000002a03077c10 */ /* 0x004fe2000ff1e0ff */
[----:B------:R-:W-:Y:S01]  /*1be0*/  IMAD R21, R21, UR10, RZ ;  /* 0x0000000a15157c24 */ /* 0x000fe2000f8e02ff */
[----:B------:R-:W-:Y:S01]  /*1bf0*/  IADD3 R28, P5, PT, R10, UR42, RZ ;  /* 0x0000002a0a1c7c10 */ /* 0x000fe2000ffbe0ff */
[----:B------:R-:W-:Y:S01]  /*1c00*/  IMAD R22, R22, UR10, RZ ;  /* 0x0000000a16167c24 */ /* 0x000fe2000f8e02ff */
[----:B------:R-:W-:-:S02]  /*1c10*/  IADD3 R12, P3, PT, R23, UR42, RZ ;  /* 0x0000002a170c7c10 */ /* 0x000fc4000ff7e0ff */
[----:B------:R-:W-:Y:S02]  /*1c20*/  CS2R R42, SRZ ;  /* 0x00000000002a7805 */ /* 0x000fe4000001ff00 */
[----:B------:R-:W-:Y:S02]  /*1c30*/  SHF.R.S32.HI R10, RZ, 0x1f, R10 ;  /* 0x0000001fff0a7819 */ /* 0x000fe4000001140a */
[----:B------:R-:W-:Y:S01]  /*1c40*/  R2UR UR7, R7 ;  /* 0x00000000070772ca */ /* 0x000fe200000e0000 */
[----:B------:R-:W-:Y:S01]  /*1c50*/  IMAD R7, R11, UR10, RZ ;  /* 0x0000000a0b077c24 */ /* 0x000fe2000f8e02ff */
[----:B------:R-:W-:Y:S02]  /*1c60*/  R2UR UR15, R12 ;  /* 0x000000000c0f72ca */ /* 0x000fe400000e0000 */
[----:B------:R-:W-:Y:S02]  /*1c70*/  IADD3 R27, P6, PT, R9, UR42, RZ ;  /* 0x0000002a091b7c10 */ /* 0x000fe4000ffde0ff */
[----:B------:R-:W-:-:S02]  /*1c80*/  IADD3 R11, P2, PT, R14, UR42, RZ ;  /* 0x0000002a0e0b7c10 */ /* 0x000fc4000ff5e0ff */
[----:B------:R-:W-:Y:S02]  /*1c90*/  SHF.R.S32.HI R12, RZ, 0x1f, R3 ;  /* 0x0000001fff0c7819 */ /* 0x000fe40000011403 */
[----:B------:R-:W-:Y:S02]  /*1ca0*/  IADD3.X R10, PT, PT, R10, UR43, RZ, P5, !PT ;  /* 0x0000002b0a0a7c10 */ /* 0x000fe4000affe4ff */
[----:B------:R-:W-:Y:S02]  /*1cb0*/  IADD3 R3, P5, PT, R18, UR42, RZ ;  /* 0x0000002a12037c10 */ /* 0x000fe4000ffbe0ff */
[----:B------:R-:W-:Y:S02]  /*1cc0*/  R2UR UR12, R27 ;  /* 0x000000001b0c72ca */ /* 0x000fe400000e0000 */
[----:B------:R-:W-:Y:S02]  /*1cd0*/  R2UR UR16, R11 ;  /* 0x000000000b1072ca */ /* 0x000fe400000e0000 */
[----:B------:R-:W-:-:S02]  /*1ce0*/  IADD3 R27, P4, PT, R7, UR42, RZ ;  /* 0x0000002a071b7c10 */ /* 0x000fc4000ff9e0ff */
[----:B------:R-:W-:Y:S02]  /*1cf0*/  SHF.R.S32.HI R11, RZ, 0x1f, R9 ;  /* 0x0000001fff0b7819 */ /* 0x000fe40000011409 */
[----:B------:R-:W-:Y:S02]  /*1d00*/  R2UR UR20, R3 ;  /* 0x00000000031472ca */ /* 0x000fe400000e0000 */
[----:B------:R-:W-:Y:S02]  /*1d10*/  SHF.R.S32.HI R3, RZ, 0x1f, R14 ;  /* 0x0000001fff037819 */ /* 0x000fe4000001140e */
[----:B------:R-:W-:Y:S02]  /*1d20*/  R2UR UR14, R27 ;  /* 0x000000001b0e72ca */ /* 0x000fe400000e0000 */
[----:B------:R-:W-:Y:S02]  /*1d30*/  IADD3.X R12, PT, PT, R12, UR43, RZ, P0, !PT ;  /* 0x0000002b0c0c7c10 */ /* 0x000fe400087fe4ff */
[----:B------:R-:W-:-:S02]  /*1d40*/  IADD3.X R11, PT, PT, R11, UR43, RZ, P6, !PT ;  /* 0x0000002b0b0b7c10 */ /* 0x000fc4000b7fe4ff */
[----:B------:R-:W-:Y:S02]  /*1d50*/  IADD3 R27, P0, PT, R17, UR42, RZ ;  /* 0x0000002a111b7c10 */ /* 0x000fe4000ff1e0ff */
[----:B------:R-:W-:Y:S02]  /*1d60*/  IADD3 R9, P6, PT, R16, UR42, RZ ;  /* 0x0000002a10097c10 */ /* 0x000fe4000ffde0ff */
[----:B------:R-:W-:Y:S02]  /*1d70*/  IADD3.X R3, PT, PT, R3, UR43, RZ, P2, !PT ;  /* 0x0000002b03037c10 */ /* 0x000fe400097fe4ff */
[----:B------:R-:W-:Y:S02]  /*1d80*/  SHF.R.S32.HI R17, RZ, 0x1f, R17 ;  /* 0x0000001fff117819 */ /* 0x000fe40000011411 */
[----:B------:R-:W-:Y:S02]  /*1d90*/  R2UR UR13, R28 ;  /* 0x000000001c0d72ca */ /* 0x000fe400000e0000 */
[----:B------:R-:W-:-:S02]  /*1da0*/  R2UR UR19, R9 ;  /* 0x00000000091372ca */ /* 0x000fc400000e0000 */
[----:B------:R-:W-:Y:S02]  /*1db0*/  R2UR UR30, R3 ;  /* 0x00000000031e72ca */ /* 0x000fe400000e0000 */
[----:B------:R-:W-:Y:S02]  /*1dc0*/  IADD3 R28, P1, PT, R15, UR42, RZ ;  /* 0x0000002a0f1c7c10 */ /* 0x000fe4000ff3e0ff */
[----:B------:R-:W-:Y:S02]  /*1dd0*/  SHF.R.S32.HI R9, RZ, 0x1f, R7 ;  /* 0x0000001fff097819 */ /* 0x000fe40000011407 */
[----:B------:R-:W-:Y:S02]  /*1de0*/  IADD3.X R3, PT, PT, R17, UR43, RZ, P0, !PT ;  /* 0x0000002b11037c10 */ /* 0x000fe400087fe4ff */
[----:B------:R-:W-:Y:S02]  /*1df0*/  SHF.R.S32.HI R18, RZ, 0x1f, R18 ;  /* 0x0000001fff127819 */ /* 0x000fe40000011412 */
[----:B------:R-:W-:-:S02]  /*1e00*/  R2UR UR17, R28 ;  /* 0x000000001c1172ca */ /* 0x000fc400000e0000 */
[----:B------:R-:W-:Y:S02]  /*1e10*/  IADD3.X R9, PT, PT, R9, UR43, RZ, P4, !PT ;  /* 0x0000002b09097c10 */ /* 0x000fe4000a7fe4ff */
[----:B------:R-:W-:Y:S02]  /*1e20*/  R2UR UR32, R3 ;  /* 0x00000000032072ca */ /* 0x000fe400000e0000 */
[----:B------:R-:W-:Y:S02]  /*1e30*/  IADD3 R28, P4, PT, R19, UR42, RZ ;  /* 0x0000002a131c7c10 */ /* 0x000fe4000ff9e0ff */
[----:B------:R-:W-:Y:S02]  /*1e40*/  IADD3.X R3, PT, PT, R18, UR43, RZ, P5, !PT ;  /* 0x0000002b12037c10 */ /* 0x000fe4000affe4ff */
[----:B------:R-:W-:Y:S02]  /*1e50*/  SHF.R.S32.HI R19, RZ, 0x1f, R19 ;  /* 0x0000001fff137819 */ /* 0x000fe40000011413 */
[----:B------:R-:W-:-:S02]  /*1e60*/  SHF.R.S32.HI R7, RZ, 0x1f, R15 ;  /* 0x0000001fff077819 */ /* 0x000fc4000001140f */
[----:B------:R-:W-:Y:S02]  /*1e70*/  R2UR UR34, R3 ;  /* 0x00000000032272ca */ /* 0x000fe400000e0000 */
[----:B------:R-:W-:Y:S02]  /*1e80*/  IADD3 R15, P2, PT, R20, UR42, RZ ;  /* 0x0000002a140f7c10 */ /* 0x000fe4000ff5e0ff */
[----:B------:R-:W-:Y:S02]  /*1e90*/  IADD3.X R3, PT, PT, R19, UR43, RZ, P4, !PT ;  /* 0x0000002b13037c10 */ /* 0x000fe4000a7fe4ff */
[----:B------:R-:W-:Y:S02]  /*1ea0*/  SHF.R.S32.HI R20, RZ, 0x1f, R20 ;  /* 0x0000001fff147819 */ /* 0x000fe40000011414 */
[----:B------:R-:W-:Y:S02]  /*1eb0*/  IADD3.X R7, PT, PT, R7, UR43, RZ, P1, !PT ;  /* 0x0000002b07077c10 */ /* 0x000fe40008ffe4ff */
[----:B------:R-:W-:-:S02]  /*1ec0*/  R2UR UR35, R3 ;  /* 0x00000000032372ca */ /* 0x000fc400000e0000 */
[----:B------:R-:W-:Y:S02]  /*1ed0*/  SHF.R.S32.HI R16, RZ, 0x1f, R16 ;  /* 0x0000001fff107819 */ /* 0x000fe40000011410 */
[----:B------:R-:W-:Y:S02]  /*1ee0*/  IADD3.X R3, PT, PT, R20, UR43, RZ, P2, !PT ;  /* 0x0000002b14037c10 */ /* 0x000fe400097fe4ff */
[----:B------:R-:W-:Y:S01]  /*1ef0*/  R2UR UR18, R27 ;  /* 0x000000001b1272ca */ /* 0x000fe200000e0000 */
[----:B------:R-:W-:Y:S01]  /*1f00*/  IMAD R27, R8, UR10, RZ ;  /* 0x0000000a081b7c24 */ /* 0x000fe2000f8e02ff */
[----:B------:R-:W-:Y:S02]  /*1f10*/  R2UR UR31, R7 ;  /* 0x00000000071f72ca */ /* 0x000fe400000e0000 */
[----:B------:R-:W-:Y:S02]  /*1f20*/  SHF.R.S32.HI R8, RZ, 0x1f, R23 ;  /* 0x0000001fff087819 */ /* 0x000fe40000011417 */
[----:B------:R-:W-:-:S02]  /*1f30*/  IADD3.X R7, PT, PT, R16, UR43, RZ, P6, !PT ;  /* 0x0000002b10077c10 */ /* 0x000fc4000b7fe4ff */
[----:B------:R-:W-:Y:S02]  /*1f40*/  R2UR UR37, R3 ;  /* 0x00000000032572ca */ /* 0x000fe400000e0000 */
[----:B------:R-:W-:Y:S02]  /*1f50*/  IADD3 R14, P1, PT, R21, UR42, RZ ;  /* 0x0000002a150e7c10 */ /* 0x000fe4000ff3e0ff */
[----:B------:R-:W-:Y:S02]  /*1f60*/  SHF.R.S32.HI R3, RZ, 0x1f, R21 ;  /* 0x0000001fff037819 */ /* 0x000fe40000011415 */
[----:B------:R-:W-:Y:S01]  /*1f70*/  R2UR UR27, R10 ;  /* 0x000000000a1b72ca */ /* 0x000fe200000e0000 */
[----:B------:R-:W-:Y:S01]  /*1f80*/  IMAD R10, R6, UR10, RZ ;  /* 0x0000000a060a7c24 */ /* 0x000fe2000f8e02ff */
[----:B------:R-:W-:Y:S01]  /*1f90*/  IADD3.X R8, PT, PT, R8, UR43, RZ, P3, !PT ;  /* 0x0000002b08087c10 */ /* 0x000fe20009ffe4ff */
[----:B------:R-:W0:Y:S01]  /*1fa0*/  LDCU.64 UR10, c[0x0][0x380] ;  /* 0x00007000ff0a77ac */ /* 0x000e220008000a00 */
[----:B------:R-:W-:-:S02]  /*1fb0*/  R2UR UR33, R7 ;  /* 0x00000000072172ca */ /* 0x000fc400000e0000 */
[----:B------:R-:W-:Y:S02]  /*1fc0*/  IADD3 R23, P3, PT, R27, UR42, RZ ;  /* 0x0000002a1b177c10 */ /* 0x000fe4000ff7e0ff */
[----:B------:R-:W-:Y:S02]  /*1fd0*/  SHF.R.S32.HI R7, RZ, 0x1f, R27 ;  /* 0x0000001fff077819 */ /* 0x000fe4000001141b */
[----:B------:R-:W-:Y:S02]  /*1fe0*/  IADD3.X R3, PT, PT, R3, UR43, RZ, P1, !PT ;  /* 0x0000002b03037c10 */ /* 0x000fe40008ffe4ff */
[----:B------:R-:W-:Y:S01]  /*1ff0*/  R2UR UR24, R14 ;  /* 0x000000000e1872ca */ /* 0x000fe200000e0000 */
[----:B-----5:R-:W-:Y:S01]  /*2000*/  IMAD R14, R24, UR41, RZ ;  /* 0x00000029180e7c24 */ /* 0x020fe2000f8e02ff */
[----:B------:R-:W-:Y:S02]  /*2010*/  R2UR UR25, R12 ;  /* 0x000000000c1972ca */ /* 0x000fe400000e0000 */
[----:B------:R-:W-:-:S02]  /*2020*/  R2UR UR26, R11 ;  /* 0x000000000b1a72ca */ /* 0x000fc400000e0000 */
[----:B------:R-:W-:Y:S01]  /*2030*/  R2UR UR23, R15 ;  /* 0x000000000f1772ca */ /* 0x000fe200000e0000 */
[----:B------:R-:W-:Y:S01]  /*2040*/  IMAD R15, R25, UR41, RZ ;  /* 0x00000029190f7c24 */ /* 0x000fe2000f8e02ff */
[----:B------:R-:W-:Y:S01]  /*2050*/  SHF.R.S32.HI R11, RZ, 0x1f, R22 ;  /* 0x0000001fff0b7819 */ /* 0x000fe20000011416 */
[----:B------:R-:W-:Y:S01]  /*2060*/  USHF.R.S32.HI UR41, URZ, 0x1f, UR74 ;  /* 0x0000001fff297899 */ /* 0x000fe2000801144a */
[----:B------:R-:W-:Y:S02]  /*2070*/  IADD3 R6, P0, PT, R22, UR42, RZ ;  /* 0x0000002a16067c10 */ /* 0x000fe4000ff1e0ff */
[----:B------:R-:W-:Y:S02]  /*2080*/  SHF.R.S32.HI R12, RZ, 0x1f, R10 ;  /* 0x0000001fff0c7819 */ /* 0x000fe4000001140a */
[----:B------:R-:W-:Y:S02]  /*2090*/  IADD3.X R7, PT, PT, R7, UR43, RZ, P3, !PT ;  /* 0x0000002b07077c10 */ /* 0x000fe40009ffe4ff */
[----:B------:R-:W-:Y:S01]  /*20a0*/  IADD3 R10, P1, PT, R10, UR42, RZ ;  /* 0x0000002a0a0a7c10 */ /* 0x000fe2000ff3e0ff */
[----:B------:R-:W-:Y:S01]  /*20b0*/  USHF.L.U32 UR42, UR39, 0x5, URZ ;  /* 0x00000005272a7899 */ /* 0x000fe200080006ff */
[----:B------:R-:W-:Y:S01]  /*20c0*/  R2UR UR38, R3 ;  /* 0x00000000032672ca */ /* 0x000fe200000e0000 */
[----:B------:R-:W-:Y:S01]  /*20d0*/  IMAD.SHL.U32 R3, R26, 0x10, RZ ;  /* 0x000000101a037824 */ /* 0x000fe200078e00ff */
[----:B------:R-:W-:-:S02]  /*20e0*/  R2UR UR29, R8 ;  /* 0x00000000081d72ca */ /* 0x000fc400000e0000 */
[----:B------:R-:W-:Y:S02]  /*20f0*/  IADD3.X R11, PT, PT, R11, UR43, RZ, P0, !PT ;  /* 0x0000002b0b0b7c10 */ /* 0x000fe400087fe4ff */
[----:B------:R-:W-:Y:S01]  /*2100*/  R2UR UR36, R7 ;  /* 0x00000000072472ca */ /* 0x000fe200000e0000 */
[----:B------:R1:W-:Y:S01]  /*2110*/  STL [R1+0x8c], R3 ;  /* 0x00008c0301007387 */ /* 0x0003e20000100800 */
[----:B------:R-:W-:Y:S01]  /*2120*/  IADD3.X R12, PT, PT, R12, UR43, RZ, P1, !PT ;  /* 0x0000002b0c0c7c10 */ /* 0x000fe20008ffe4ff */
[----:B------:R-:W-:Y:S01]  /*2130*/  UIMAD UR43, UR40, 0x11, URZ ;  /* 0x00000011282b78a4 */ /* 0x000fe2000f8e02ff */
[C---:B------:R-:W-:Y:S02]  /*2140*/  IADD3 R8, P0, PT, R14.reuse, UR77, RZ ;  /* 0x0000004d0e087c10 */ /* 0x040fe4000ff1e0ff */
[----:B------:R-:W-:Y:S01]  /*2150*/  IADD3 R7, P1, PT, R15, UR77, RZ ;  /* 0x0000004d0f077c10 */ /* 0x000fe2000ff3e0ff */
[----:B------:R-:W-:Y:S01]  /*2160*/  USHF.R.S32.HI UR77, URZ, 0x1f, UR71 ;  /* 0x0000001fff4d7899 */ /* 0x000fe20008011447 */
[----:B------:R-:W-:Y:S01]  /*2170*/  SHF.R.S32.HI R138, RZ, 0x1f, R14 ;  /* 0x0000001fff8a7819 */ /* 0x000fe2000001140e */
[----:B------:R2:W-:Y:S01]  /*2180*/  STL [R1+0x88], R8 ;  /* 0x0000880801007387 */ /* 0x0005e20000100800 */
[----:B------:R-:W-:-:S02]  /*2190*/  IADD3 R220, P6, PT, R14, UR46, RZ ;  /* 0x0000002e0edc7c10 */ /* 0x000fc4000ffde0ff */
[----:B-1----:R-:W-:Y:S01]  /*21a0*/  SHF.R.S32.HI R3, RZ, 0x1f, R15 ;  /* 0x0000001fff037819 */ /* 0x002fe2000001140f */
[----:B------:R1:W-:Y:S01]  /*21b0*/  STL [R1+0x80], R7 ;  /* 0x0000800701007387 */ /* 0x0003e20000100800 */
[C---:B------:R-:W-:Y:S02]  /*21c0*/  IADD3 R224, P3, PT, R14.reuse, UR47, RZ ;  /* 0x0000002f0ee07c10 */ /* 0x040fe4000ff7e0ff */
[----:B------:R-:W-:Y:S02]  /*21d0*/  IADD3 R208, P2, PT, R14, UR45, RZ ;  /* 0x0000002d0ed07c10 */ /* 0x000fe4000ff5e0ff */
[C---:B------:R-:W-:Y:S02]  /*21e0*/  IADD3 R218, P5, PT, R15.reuse, UR46, RZ ;  /* 0x0000002e0fda7c10 */ /* 0x040fe4000ffbe0ff */
[----:B--2---:R-:W-:Y:S02]  /*21f0*/  IADD3.X R8, PT, PT, R138, UR69, RZ, P0, !PT ;  /* 0x000000458a087c10 */ /* 0x004fe400087fe4ff */
[----:B------:R-:W-:-:S02]  /*2200*/  IADD3 R206, P4, PT, R15, UR45, RZ ;  /* 0x0000002d0fce7c10 */ /* 0x000fc4000ff9e0ff */
[----:B-1----:R-:W-:Y:S01]  /*2210*/  IADD3.X R7, PT, PT, R3, UR69, RZ, P1, !PT ;  /* 0x0000004503077c10 */ /* 0x002fe20008ffe4ff */
[----:B------:R1:W-:Y:S01]  /*2220*/  STL [R1+0x84], R8 ;  /* 0x0000840801007387 */ /* 0x0003e20000100800 */
[----:B------:R-:W-:Y:S01]  /*2230*/  USHF.R.S32.HI UR69, URZ, 0x1f, UR67 ;  /* 0x0000001fff457899 */ /* 0x000fe20008011443 */
[----:B------:R-:W-:Y:S02]  /*2240*/  R2UR UR21, R28 ;  /* 0x000000001c1572ca */ /* 0x000fe400000e0000 */
[----:B------:R2:W-:Y:S01]  /*2250*/  STL [R1+0x7c], R7 ;  /* 0x00007c0701007387 */ /* 0x0005e20000100800 */
[----:B------:R-:W-:Y:S02]  /*2260*/  LOP3.LUT R16, R26, 0x1f, RZ, 0xc0, !PT ;  /* 0x0000001f1a107812 */ /* 0x000fe400078ec0ff */
[----:B------:R-:W-:Y:S02]  /*2270*/  R2UR UR22, R23 ;  /* 0x00000000171672ca */ /* 0x000fe400000e0000 */
[----:B------:R-:W-:Y:S01]  /*2280*/  R2UR UR28, R9 ;  /* 0x00000000091c72ca */ /* 0x000fe200000e0000 */
[----:B------:R-:W-:Y:S01]  /*2290*/  IMAD R16, R16, UR39, RZ ;  /* 0x0000002710107c24 */ /* 0x000fe2000f8e02ff */
[----:B-1----:R-:W-:-:S02]  /*22a0*/  IADD3 R8, P0, PT, R14, UR65, RZ ;  /* 0x000000410e087c10 */ /* 0x002fc4000ff1e0ff */
[----:B--2---:R-:W-:Y:S01]  /*22b0*/  IADD3 R7, P1, PT, R15, UR65, RZ ;  /* 0x000000410f077c10 */ /* 0x004fe2000ff3e0ff */
[----:B------:R-:W-:Y:S02]  /*22c0*/  USHF.R.S32.HI UR65, URZ, 0x1f, UR63 ;  /* 0x0000001fff417899 */ /* 0x000fe4000801143f */
[----:B------:R1:W-:Y:S04]  /*22d0*/  STL [R1+0x78], R8 ;  /* 0x0000780801007387 */ /* 0x0003e80000100800 */
[----:B------:R2:W-:Y:S01]  /*22e0*/  STL [R1+0x70], R7 ;  /* 0x0000700701007387 */ /* 0x0005e20000100800 */
[----:B-1----:R-:W-:Y:S02]  /*22f0*/  IADD3.X R8, PT, PT, R138, UR61, RZ, P0, !PT ;  /* 0x0000003d8a087c10 */ /* 0x002fe400087fe4ff */
[----:B--2---:R-:W-:-:S03]  /*2300*/  IADD3.X R7, PT, PT, R3, UR61, RZ, P1, !PT ;  /* 0x0000003d03077c10 */ /* 0x004fc60008ffe4ff */
[----:B------:R1:W-:Y:S01]  /*2310*/  STL [R1+0x74], R8 ;  /* 0x0000740801007387 */ /* 0x0003e20000100800 */
[----:B------:R-:W-:-:S03]  /*2320*/  USHF.R.S32.HI UR61, URZ, 0x1f, UR59 ;  /* 0x0000001fff3d7899 */ /* 0x000fc6000801143b */
[----:B------:R2:W-:Y:S01]  /*2330*/  STL [R1+0x6c], R7 ;  /* 0x00006c0701007387 */ /* 0x0005e20000100800 */
[----:B-1----:R-:W-:Y:S02]  /*2340*/  IADD3 R8, P0, PT, R14, UR57, RZ ;  /* 0x000000390e087c10 */ /* 0x002fe4000ff1e0ff */
[----:B--2---:R-:W-:-:S03]  /*2350*/  IADD3 R7, P1, PT, R15, UR57, RZ ;  /* 0x000000390f077c10 */ /* 0x004fc6000ff3e0ff */
[----:B------:R1:W-:Y:S01]  /*2360*/  STL [R1+0x68], R8 ;  /* 0x0000680801007387 */ /* 0x0003e20000100800 */
[----:B------:R-:W-:-:S03]  /*2370*/  USHF.R.S32.HI UR57, URZ, 0x1f, UR55 ;  /* 0x0000001fff397899 */ /* 0x000fc60008011437 */
        /* <DEDUP_REMOVED lines=10> */
[----:B------:R2:W-:Y:S03]  /*2420*/  STL [R1+0x50], R7 ;  /* 0x0000500701007387 */ /* 0x0005e60000100800 */
[C---:B------:R-:W-:Y:S02]  /*2430*/  IADD3.X R223, PT, PT, R138.reuse, UR48, RZ, P3, !PT ;  /* 0x000000308adf7c10 */ /* 0x040fe40009ffe4ff */
[----:B------:R-:W-:Y:S02]  /*2440*/  IADD3 R202, P3, PT, R15, UR43, RZ ;  /* 0x0000002b0fca7c10 */ /* 0x000fe4000ff7e0ff */
[----:B-1----:R-:W-:Y:S02]  /*2450*/  IADD3.X R8, PT, PT, R138, UR76, RZ, P0, !PT ;  /* 0x0000004c8a087c10 */ /* 0x002fe400087fe4ff */
[----:B--2---:R-:W-:Y:S01]  /*2460*/  IADD3.X R7, PT, PT, R3, UR76, RZ, P1, !PT ;  /* 0x0000004c03077c10 */ /* 0x004fe20008ffe4ff */
[----:B------:R-:W-:-:S02]  /*2470*/  USHF.R.S32.HI UR76, URZ, 0x1f, UR46 ;  /* 0x0000001fff4c7899 */ /* 0x000fc4000801142e */
[----:B------:R1:W-:Y:S01]  /*2480*/  STL [R1+0x54], R8 ;  /* 0x0000540801007387 */ /* 0x0003e20000100800 */
[----:B------:R-:W-:-:S03]  /*2490*/  USHF.R.S32.HI UR46, URZ, 0x1f, UR50 ;  /* 0x0000001fff2e7899 */ /* 0x000fc60008011432 */
[----:B------:R2:W-:Y:S01]  /*24a0*/  STL [R1+0x4c], R7 ;  /* 0x00004c0701007387 */ /* 0x0005e20000100800 */
[----:B------:R-:W-:Y:S02]  /*24b0*/  IADD3.X R219, PT, PT, R138, UR76, RZ, P6, !PT ;  /* 0x0000004c8adb7c10 */ /* 0x000fe4000b7fe4ff */
[----:B------:R-:W-:Y:S02]  /*24c0*/  IADD3 R198, P6, PT, R15, UR75, RZ ;  /* 0x0000004b0fc67c10 */ /* 0x000fe4000ffde0ff */
[----:B------:R-:W-:Y:S02]  /*24d0*/  IADD3.X R217, PT, PT, R3, UR76, RZ, P5, !PT ;  /* 0x0000004c03d97c10 */ /* 0x000fe4000affe4ff */
[C---:B-1----:R-:W-:Y:S02]  /*24e0*/  IADD3 R8, P0, PT, R14.reuse, UR74, RZ ;  /* 0x0000004a0e087c10 */ /* 0x042fe4000ff1e0ff */
[----:B------:R-:W-:Y:S02]  /*24f0*/  IADD3 R188, P5, PT, R14, UR73, RZ ;  /* 0x000000490ebc7c10 */ /* 0x000fe4000ffbe0ff */
[----:B--2---:R-:W-:Y:S01]  /*2500*/  IADD3 R7, P1, PT, R15, UR74, RZ ;  /* 0x0000004a0f077c10 */ /* 0x004fe2000ff3e0ff */
[----:B------:R1:W-:Y:S01]  /*2510*/  STL [R1+0x48], R8 ;  /* 0x0000480801007387 */ /* 0x0003e20000100800 */
[----:B------:R-:W-:-:S02]  /*2520*/  USHF.R.S32.HI UR74, URZ, 0x1f, UR45 ;  /* 0x0000001fff4a7899 */ /* 0x000fc4000801142d */
[----:B------:R-:W-:Y:S01]  /*2530*/  USHF.R.S32.HI UR45, URZ, 0x1f, UR49 ;  /* 0x0000001fff2d7899 */ /* 0x000fe20008011431 */
[----:B------:R2:W-:Y:S03]  /*2540*/  STL [R1+0x40], R7 ;  /* 0x0000400701007387 */ /* 0x0005e60000100800 */
[C---:B------:R-:W-:Y:S02]  /*2550*/  IADD3.X R207, PT, PT, R138.reuse, UR74, RZ, P2, !PT ;  /* 0x0000004a8acf7c10 */ /* 0x040fe400097fe4ff */
[----:B------:R-:W-:Y:S02]  /*2560*/  IADD3 R186, P2, PT, R15, UR73, RZ ;  /* 0x000000490fba7c10 */ /* 0x000fe4000ff5e0ff */
[----:B-1----:R-:W-:Y:S02]  /*2570*/  IADD3.X R8, PT, PT, R138, UR41, RZ, P0, !PT ;  /* 0x000000298a087c10 */ /* 0x002fe400087fe4ff */
[----:B------:R-:W-:-:S02]  /*2580*/  IADD3.X R205, PT, PT, R3, UR74, RZ, P4, !PT ;  /* 0x0000004a03cd7c10 */ /* 0x000fc4000a7fe4ff */
[C---:B--2---:R-:W-:Y:S01]  /*2590*/  IADD3.X R7, PT, PT, R3.reuse, UR41, RZ, P1, !PT ;  /* 0x0000002903077c10 */ /* 0x044fe20008ffe4ff */
[----:B------:R1:W-:Y:S01]  /*25a0*/  STL [R1+0x44], R8 ;  /* 0x0000440801007387 */ /* 0x0003e20000100800 */
[----:B------:R-:W-:Y:S01]  /*25b0*/  USHF.R.S32.HI UR41, URZ, 0x1f, UR43 ;  /* 0x0000001fff297899 */ /* 0x000fe2000801142b */
[C---:B------:R-:W-:Y:S02]  /*25c0*/  IADD3 R184, P4, PT, R14.reuse, UR72, RZ ;  /* 0x000000480eb87c10 */ /* 0x040fe4000ff9e0ff */
[----:B------:R2:W-:Y:S03]  /*25d0*/  STL [R1+0x3c], R7 ;  /* 0x00003c0701007387 */ /* 0x0005e60000100800 */
[----:B------:R-:W-:Y:S02]  /*25e0*/  IADD3.X R201, PT, PT, R3, UR41, RZ, P3, !PT ;  /* 0x0000002903c97c10 */ /* 0x000fe40009ffe4ff */
[----:B------:R-:W-:-:S02]  /*25f0*/  IADD3 R172, P3, PT, R14, UR70, RZ ;  /* 0x000000460eac7c10 */ /* 0x000fc4000ff7e0ff */
[----:B-1----:R-:W-:Y:S02]  /*2600*/  IADD3 R8, P0, PT, R14, UR71, RZ ;  /* 0x000000470e087c10 */ /* 0x002fe4000ff1e0ff */
[----:B--2---:R-:W-:Y:S01]  /*2610*/  IADD3 R7, P1, PT, R15, UR71, RZ ;  /* 0x000000470f077c10 */ /* 0x004fe2000ff3e0ff */
[----:B------:R-:W-:Y:S02]  /*2620*/  USHF.R.S32.HI UR71, URZ, 0x1f, UR75 ;  /* 0x0000001fff477899 */ /* 0x000fe4000801144b */
[----:B------:R1:W-:Y:S04]  /*2630*/  STL [R1+0x38], R8 ;  /* 0x0000380801007387 */ /* 0x0003e80000100800 */
[----:B------:R2:W-:Y:S01]  /*2640*/  STL [R1+0x30], R7 ;  /* 0x0000300701007387 */ /* 0x0005e20000100800 */
[----:B------:R-:W-:-:S02]  /*2650*/  IADD3.X R197, PT, PT, R3, UR71, RZ, P6, !PT ;  /* 0x0000004703c57c10 */ /* 0x000fc4000b7fe4ff */
[----:B------:R-:W-:Y:S02]  /*2660*/  IADD3 R168, P6, PT, R14, UR68, RZ ;  /* 0x000000440ea87c10 */ /* 0x000fe4000ffde0ff */
[----:B-1----:R-:W-:Y:S02]  /*2670*/  IADD3.X R8, PT, PT, R138, UR77, RZ, P0, !PT ;  /* 0x0000004d8a087c10 */ /* 0x002fe400087fe4ff */
[----:B--2---:R-:W-:-:S03]  /*2680*/  IADD3.X R7, PT, PT, R3, UR77, RZ, P1, !PT ;  /* 0x0000004d03077c10 */ /* 0x004fc60008ffe4ff */
[----:B------:R1:W-:Y:S01]  /*2690*/  STL [R1+0x34], R8 ;  /* 0x0000340801007387 */ /* 0x0003e20000100800 */
[----:B------:R-:W-:-:S03]  /*26a0*/  USHF.R.S32.HI UR77, URZ, 0x1f, UR73 ;  /* 0x0000001fff4d7899 */ /* 0x000fc60008011449 */
[----:B------:R2:W-:Y:S03]  /*26b0*/  STL [R1+0x2c], R7 ;  /* 0x00002c0701007387 */ /* 0x0005e60000100800 */
[----:B------:R-:W-:Y:S02]  /*26c0*/  IADD3.X R185, PT, PT, R3, UR77, RZ, P2, !PT ;  /* 0x0000004d03b97c10 */ /* 0x000fe400097fe4ff */
[C---:B------:R-:W-:Y:S02]  /*26d0*/  IADD3 R17, P2, PT, R14.reuse, UR66, RZ ;  /* 0x000000420e117c10 */ /* 0x040fe4000ff5e0ff */
[----:B-1----:R-:W-:Y:S02]  /*26e0*/  IADD3 R8, P0, PT, R14, UR67, RZ ;  /* 0x000000430e087c10 */ /* 0x002fe4000ff1e0ff */
[----:B------:R-:W-:Y:S02]  /*26f0*/  IADD3.X R187, PT, PT, R138, UR77, RZ, P5, !PT ;  /* 0x0000004d8abb7c10 */ /* 0x000fe4000affe4ff */
[C---:B--2---:R-:W-:Y:S01]  /*2700*/  IADD3 R7, P1, PT, R15.reuse, UR67, RZ ;  /* 0x000000430f077c10 */ /* 0x044fe2000ff3e0ff */
[----:B------:R1:W-:Y:S01]  /*2710*/  STL [R1+0x28], R8 ;  /* 0x0000280801007387 */ /* 0x0003e20000100800 */
[----:B------:R-:W-:Y:S01]  /*2720*/  USHF.R.S32.HI UR67, URZ, 0x1f, UR72 ;  /* 0x0000001fff437899 */ /* 0x000fe20008011448 */
[----:B------:R-:W-:-:S02]  /*2730*/  IADD3 R166, P5, PT, R15, UR68, RZ ;  /* 0x000000440fa67c10 */ /* 0x000fc4000ffbe0ff */
[----:B------:R2:W-:Y:S03]  /*2740*/  STL [R1+0x20], R7 ;  /* 0x0000200701007387 */ /* 0x0005e60000100800 */
[C---:B------:R-:W-:Y:S02]  /*2750*/  IADD3.X R183, PT, PT, R138.reuse, UR67, RZ, P4, !PT ;  /* 0x000000438ab77c10 */ /* 0x040fe4000a7fe4ff */
[----:B------:R-:W-:Y:S02]  /*2760*/  IADD3 R18, P4, PT, R15, UR66, RZ ;  /* 0x000000420f127c10 */ /* 0x000fe4000ff9e0ff */
[----:B-1----:R-:W-:Y:S02]  /*2770*/  IADD3.X R8, PT, PT, R138, UR69, RZ, P0, !PT ;  /* 0x000000458a087c10 */ /* 0x002fe400087fe4ff */
[----:B--2---:R-:W-:Y:S01]  /*2780*/  IADD3.X R7, PT, PT, R3, UR69, RZ, P1, !PT ;  /* 0x0000004503077c10 */ /* 0x004fe20008ffe4ff */
[----:B------:R-:W-:-:S02]  /*2790*/  USHF.R.S32.HI UR69, URZ, 0x1f, UR70 ;  /* 0x0000001fff457899 */ /* 0x000fc40008011446 */
[----:B------:R1:W-:Y:S04]  /*27a0*/  STL [R1+0x24], R8 ;  /* 0x0000240801007387 */ /* 0x0003e80000100800 */
[----:B------:R2:W-:Y:S01]  /*27b0*/  STL [R1+0x1c], R7 ;  /* 0x00001c0701007387 */ /* 0x0005e20000100800 */
[----:B------:R-:W-:Y:S02]  /*27c0*/  IADD3.X R171, PT, PT, R138, UR69, RZ, P3, !PT ;  /* 0x000000458aab7c10 */ /* 0x000fe40009ffe4ff */
[C---:B------:R-:W-:Y:S02]  /*27d0*/  IADD3 R20, P3, PT, R15.reuse, UR64, RZ ;  /* 0x000000400f147c10 */ /* 0x040fe4000ff7e0ff */
        /* <DEDUP_REMOVED lines=8> */
[C---:B------:R-:W-:Y:S02]  /*2860*/  IADD3.X R165, PT, PT, R3.reuse, UR63, RZ, P5, !PT ;  /* 0x0000003f03a57c10 */ /* 0x040fe4000affe4ff */
[----:B--2---:R-:W-:Y:S01]  /*2870*/  IADD3.X R7, PT, PT, R3, UR65, RZ, P1, !PT ;  /* 0x0000004103077c10 */ /* 0x004fe20008ffe4ff */
[----:B------:R1:W-:Y:S01]  /*2880*/  STL [R1+0x14], R8 ;  /* 0x0000140801007387 */ /* 0x0003e20000100800 */
[----:B------:R-:W-:Y:S01]  /*2890*/  USHF.R.S32.HI UR65, URZ, 0x1f, UR66 ;  /* 0x0000001fff417899 */ /* 0x000fe20008011442 */
[----:B------:R-:W-:-:S02]  /*28a0*/  IADD3 R23, P5, PT, R14, UR60, RZ ;  /* 0x0000003c0e177c10 */ /* 0x000fc4000ffbe0ff */
[----:B------:R2:W-:Y:S03]  /*28b0*/  STL [R1+0xc], R7 ;  /* 0x00000c0701007387 */ /* 0x0005e60000100800 */
[----:B------:R-:W-:Y:S02]  /*28c0*/  IADD3.X R24, PT, PT, R138, UR65, RZ, P2, !PT ;  /* 0x000000418a187c10 */ /* 0x000fe400097fe4ff */
[----:B------:R-:W-:Y:S02]  /*28d0*/  IADD3 R25, P2, PT, R15, UR60, RZ ;  /* 0x0000003c0f197c10 */ /* 0x000fe4000ff5e0ff */
[C---:B-1----:R-:W-:Y:S02]  /*28e0*/  IADD3 R8, P0, PT, R14.reuse, UR59, RZ ;  /* 0x0000003b0e087c10 */ /* 0x042fe4000ff1e0ff */
[----:B------:R-:W-:Y:S02]  /*28f0*/  IADD3.X R26, PT, PT, R3, UR65, RZ, P4, !PT ;  /* 0x00000041031a7c10 */ /* 0x000fe4000a7fe4ff */
[----:B--2---:R-:W-:Y:S01]  /*2900*/  IADD3 R7, P1, PT, R15, UR59, RZ ;  /* 0x0000003b0f077c10 */ /* 0x004fe2000ff3e0ff */
[----:B------:R-:W-:Y:S01]  /*2910*/  STL [R1+0x8], R8 ;  /* 0x0000080801007387 */ /* 0x000fe20000100800 */
[----:B------:R-:W-:Y:S01]  /*2920*/  USHF.R.S32.HI UR59, URZ, 0x1f, UR64 ;  /* 0x0000001fff3b7899 */ /* 0x000fe20008011440 */
[----:B------:R-:W-:-:S02]  /*2930*/  IADD3 R27, P4, PT, R14, UR58, RZ ;  /* 0x0000003a0e1b7c10 */ /* 0x000fc4000ff9e0ff */
[----:B------:R-:W-:Y:S01]  /*2940*/  IADD3.X R241, PT, PT, R3, UR61, RZ, P1, !PT ;  /* 0x0000003d03f17c10 */ /* 0x000fe20008ffe4ff */
[----:B------:R1:W-:Y:S01]  /*2950*/  STL [R1], R7 ;  /* 0x0000000701007387 */ /* 0x0003e20000100800 */
[----:B------:R-:W-:Y:S02]  /*2960*/  IADD3 R238, P1, PT, R15, UR55, RZ ;  /* 0x000000370fee7c10 */ /* 0x000fe4000ff3e0ff */
[C---:B------:R-:W-:Y:S02]  /*2970*/  IADD3.X R30, PT, PT, R3.reuse, UR59, RZ, P3, !PT ;  /* 0x0000003b031e7c10 */ /* 0x040fe40009ffe4ff */
[----:B------:R-:W-:Y:S02]  /*2980*/  IADD3.X R237, PT, PT, R3, UR57, RZ, P1, !PT ;  /* 0x0000003903ed7c10 */ /* 0x000fe40008ffe4ff */
[----:B------:R-:W-:Y:S02]  /*2990*/  IADD3 R226, P1, PT, R15, UR51, RZ ;  /* 0x000000330fe27c10 */ /* 0x000fe4000ff3e0ff */
[----:B------:R-:W-:-:S02]  /*29a0*/  IADD3 R31, P3, PT, R14, UR56, RZ ;  /* 0x000000380e1f7c10 */ /* 0x000fc4000ff7e0ff */
[----:B-1----:R-:W-:Y:S01]  /*29b0*/  IADD3.X R7, PT, PT, R138, UR61, RZ, P0, !PT ;  /* 0x0000003d8a077c10 */ /* 0x002fe200087fe4ff */
[----:B------:R-:W-:Y:S01]  /*29c0*/  USHF.R.S32.HI UR61, URZ, 0x1f, UR62 ;  /* 0x0000001fff3d7899 */ /* 0x000fe2000801143e */
[----:B------:R-:W-:Y:S01]  /*29d0*/  IADD3 R240, P0, PT, R14, UR55, RZ ;  /* 0x000000370ef07c10 */ /* 0x000fe2000ff1e0ff */
[----:B------:R-:W-:Y:S01]  /*29e0*/  USHF.R.S32.HI UR55, URZ, 0x1f, UR60 ;  /* 0x0000001fff377899 */ /* 0x000fe2000801143c */
[----:B------:R-:W-:Y:S01]  /*29f0*/  IADD3.X R225, PT, PT, R3, UR53, RZ, P1, !PT ;  /* 0x0000003503e17c10 */ /* 0x000fe20008ffe4ff */
[----:B------:R1:W-:Y:S01]  /*2a00*/  STL [R1+0x4], R7 ;  /* 0x0000040701007387 */ /* 0x0003e20000100800 */
[----:B------:R-:W-:Y:S01]  /*2a10*/  IADD3.X R239, PT, PT, R138, UR57, RZ, P0, !PT ;  /* 0x000000398aef7c10 */ /* 0x000fe200087fe4ff */
[----:B------:R-:W-:Y:S01]  /*2a20*/  USHF.R.S32.HI UR57, URZ, 0x1f, UR58 ;  /* 0x0000001fff397899 */ /* 0x000fe2000801143a */
[C---:B------:R-:W-:Y:S01]  /*2a30*/  IADD3 R236, P0, PT, R14.reuse, UR51, RZ ;  /* 0x000000330eec7c10 */ /* 0x040fe2000ff1e0ff */
[----:B------:R-:W-:Y:S01]  /*2a40*/  USHF.R.S32.HI UR51, URZ, 0x1f, UR56 ;  /* 0x0000001fff337899 */ /* 0x000fe20008011438 */
[----:B------:R-:W-:-:S02]  /*2a50*/  IADD3 R204, P1, PT, R14, UR43, RZ ;  /* 0x0000002b0ecc7c10 */ /* 0x000fc4000ff3e0ff */
[C---:B------:R-:W-:Y:S01]  /*2a60*/  IADD3.X R227, PT, PT, R138.reuse, UR53, RZ, P0, !PT ;  /* 0x000000358ae37c10 */ /* 0x040fe200087fe4ff */
[----:B------:R-:W-:Y:S01]  /*2a70*/  USHF.R.S32.HI UR53, URZ, 0x1f, UR54 ;  /* 0x0000001fff357899 */ /* 0x000fe20008011436 */
[----:B------:R-:W-:Y:S02]  /*2a80*/  IADD3.X R203, PT, PT, R138, UR41, RZ, P1, !PT ;  /* 0x000000298acb7c10 */ /* 0x000fe40008ffe4ff */
[C---:B------:R-:W-:Y:S01]  /*2a90*/  IADD3 R222, P0, PT, R15.reuse, UR47, RZ ;  /* 0x0000002f0fde7c10 */ /* 0x040fe2000ff1e0ff */
[----:B------:R-:W-:Y:S01]  /*2aa0*/  USHF.R.S32.HI UR47, URZ, 0x1f, UR52 ;  /* 0x0000001fff2f7899 */ /* 0x000fe20008011434 */
[----:B------:R-:W-:Y:S02]  /*2ab0*/  IADD3 R182, P1, PT, R15, UR72, RZ ;  /* 0x000000480fb67c10 */ /* 0x000fe4000ff3e0ff */
[C---:B------:R-:W-:Y:S02]  /*2ac0*/  IADD3.X R221, PT, PT, R3.reuse, UR48, RZ, P0, !PT ;  /* 0x0000003003dd7c10 */ /* 0x040fe400087fe4ff */
[----:B------:R-:W-:-:S02]  /*2ad0*/  IADD3.X R181, PT, PT, R3, UR67, RZ, P1, !PT ;  /* 0x0000004303b57c10 */ /* 0x000fc40008ffe4ff */
[C---:B------:R-:W-:Y:S02]  /*2ae0*/  IADD3 R200, P0, PT, R14.reuse, UR75, RZ ;  /* 0x0000004b0ec87c10 */ /* 0x040fe4000ff1e0ff */
[----:B------:R-:W-:Y:S02]  /*2af0*/  IADD3 R19, P1, PT, R14, UR64, RZ ;  /* 0x000000400e137c10 */ /* 0x000fe4000ff3e0ff */
[C---:B------:R-:W-:Y:S02]  /*2b00*/  IADD3.X R199, PT, PT, R138.reuse, UR71, RZ, P0, !PT ;  /* 0x000000478ac77c10 */ /* 0x040fe400087fe4ff */
[----:B------:R-:W-:Y:S02]  /*2b10*/  IADD3.X R28, PT, PT, R138, UR59, RZ, P1, !PT ;  /* 0x0000003b8a1c7c10 */ /* 0x000fe40008ffe4ff */
[C---:B------:R-:W-:Y:S02]  /*2b20*/  IADD3 R170, P0, PT, R15.reuse, UR70, RZ ;  /* 0x000000460faa7c10 */ /* 0x040fe4000ff1e0ff */
[----:B------:R-:W-:-:S02]  /*2b30*/  IADD3 R29, P1, PT, R15, UR58, RZ ;  /* 0x0000003a0f1d7c10 */ /* 0x000fc4000ff3e0ff */
[C---:B------:R-:W-:Y:S02]  /*2b40*/  IADD3.X R106, PT, PT, R3.reuse, UR61, RZ, P6, !PT ;  /* 0x0000003d036a7c10 */ /* 0x040fe4000b7fe4ff */
[C---:B------:R-:W-:Y:S02]  /*2b50*/  IADD3 R107, P6, PT, R14.reuse, UR54, RZ ;  /* 0x000000360e6b7c10 */ /* 0x040fe4000ffde0ff */
[C---:B------:R-:W-:Y:S02]  /*2b60*/  IADD3.X R169, PT, PT, R3.reuse, UR69, RZ, P0, !PT ;  /* 0x0000004503a97c10 */ /* 0x040fe400087fe4ff */
[C---:B------:R-:W-:Y:S02]  /*2b70*/  IADD3.X R114, PT, PT, R3.reuse, UR57, RZ, P1, !PT ;  /* 0x0000003903727c10 */ /* 0x040fe40008ffe4ff */
[----:B------:R-:W-:Y:S02]  /*2b80*/  IADD3 R21, P0, PT, R14, UR62, RZ ;  /* 0x0000003e0e157c10 */ /* 0x000fe4000ff1e0ff */
[----:B------:R-:W-:-:S02]  /*2b90*/  IADD3.X R110, PT, PT, R3, UR55, RZ, P2, !PT ;  /* 0x00000037036e7c10 */ /* 0x000fc400097fe4ff */
[----:B------:R-:W-:Y:S02]  /*2ba0*/  IADD3 R115, P1, PT, R14, UR50, RZ ;  /* 0x000000320e737c10 */ /* 0x000fe4000ff3e0ff */
[----:B------:R-:W-:Y:S02]  /*2bb0*/  IADD3.X R122, PT, PT, R138, UR53, RZ, P6, !PT ;  /* 0x000000358a7a7c10 */ /* 0x000fe4000b7fe4ff */
[C---:B------:R-:W-:Y:S02]  /*2bc0*/  IADD3 R111, P2, PT, R14.reuse, UR52, RZ ;  /* 0x000000340e6f7c10 */ /* 0x040fe4000ff5e0ff */
[----:B------:R-:W-:Y:S02]  /*2bd0*/  IADD3 R123, P6, PT, R14, UR49, RZ ;  /* 0x000000310e7b7c10 */ /* 0x000fe4000ffde0ff */
[C---:B------:R-:W-:Y:S02]  /*2be0*/  IADD3.X R104, PT, PT, R138.reuse, UR61, RZ, P0, !PT ;  /* 0x0000003d8a687c10 */ /* 0x040fe400087fe4ff */
[----:B------:R-:W-:-:S02]  /*2bf0*/  IADD3.X R108, PT, PT, R138, UR55, RZ, P5, !PT ;  /* 0x000000378a6c7c10 */ /* 0x000fc4000affe4ff */
[C---:B------:R-:W-:Y:S02]  /*2c00*/  IADD3.X R112, PT, PT, R138.reuse, UR57, RZ, P4, !PT ;  /* 0x000000398a707c10 */ /* 0x040fe4000a7fe4ff */
[C---:B------:R-:W-:Y:S02]  /*2c10*/  IADD3.X R120, PT, PT, R138.reuse, UR51, RZ, P3, !PT ;  /* 0x000000338a787c10 */ /* 0x040fe40009ffe4ff */
[----:B------:R-:W-:Y:S02]  /*2c20*/  IADD3.X R126, PT, PT, R138, UR46, RZ, P1, !PT ;  /* 0x0000002e8a7e7c10 */ /* 0x000fe40008ffe4ff */
[C---:B------:R-:W-:Y:S02]  /*2c30*/  IADD3 R105, P0, PT, R15.reuse, UR56, RZ ;  /* 0x000000380f697c10 */ /* 0x040fe4000ff1e0ff */
[C---:B------:R-:W-:Y:S02]  /*2c40*/  IADD3 R109, P5, PT, R15.reuse, UR54, RZ ;  /* 0x000000360f6d7c10 */ /* 0x040fe4000ffbe0ff */
[----:B------:R-:W-:-:S02]  /*2c50*/  IADD3 R113, P4, PT, R15, UR52, RZ ;  /* 0x000000340f717c10 */ /* 0x000fc4000ff9e0ff */
[C---:B------:R-:W-:Y:S02]  /*2c60*/  IADD3 R121, P3, PT, R15.reuse, UR50, RZ ;  /* 0x000000320f797c10 */ /* 0x040fe4000ff7e0ff */
[C---:B------:R-:W-:Y:S02]  /*2c70*/  IADD3.X R124, PT, PT, R138.reuse, UR47, RZ, P2, !PT ;  /* 0x0000002f8a7c7c10 */ /* 0x040fe400097fe4ff */
[C---:B------:R-:W-:Y:S02]  /*2c80*/  IADD3 R127, P1, PT, R15.reuse, UR49, RZ ;  /* 0x000000310f7f7c10 */ /* 0x040fe4000ff3e0ff */
[----:B------:R-:W-:Y:S02]  /*2c90*/  IADD3.X R128, PT, PT, R138, UR45, RZ, P6, !PT ;  /* 0x0000002d8a807c10 */ /* 0x000fe4000b7fe4ff */
[----:B------:R-:W-:Y:S02]  /*2ca0*/  IADD3 R125, P2, PT, R14, UR40, RZ ;  /* 0x000000280e7d7c10 */ /* 0x000fe4000ff5e0ff */
[----:B------:R-:W-:-:S02]  /*2cb0*/  IADD3 R129, P6, PT, R15, UR40, RZ ;  /* 0x000000280f817c10 */ /* 0x000fc4000ffde0ff */
[C---:B------:R-:W-:Y:S02]  /*2cc0*/  IADD3.X R139, PT, PT, R3.reuse, UR51, RZ, P0, !PT ;  /* 0x00000033038b7c10 */ /* 0x040fe400087fe4ff */
[C---:B------:R-:W-:Y:S02]  /*2cd0*/  IADD3.X R140, PT, PT, R3.reuse, UR53, RZ, P5, !PT ;  /* 0x00000035038c7c10 */ /* 0x040fe4000affe4ff */
[C---:B------:R-:W-:Y:S02]  /*2ce0*/  IADD3.X R9, PT, PT, R3.reuse, UR47, RZ, P4, !PT ;  /* 0x0000002f03097c10 */ /* 0x040fe4000a7fe4ff */
[C---:B------:R-:W-:Y:S02]  /*2cf0*/  IADD3.X R8, PT, PT, R3.reuse, UR46, RZ, P3, !PT ;  /* 0x0000002e03087c10 */ /* 0x040fe40009ffe4ff */
[----:B-1----:R-:W-:Y:S02]  /*2d00*/  IADD3.X R7, PT, PT, R3, UR45, RZ, P1, !PT ;  /* 0x0000002d03077c10 */ /* 0x002fe40008ffe4ff */
[----:B------:R-:W-:-:S02]  /*2d10*/  IADD3.X R138, PT, PT, R138, UR44, RZ, P2, !PT ;  /* 0x0000002c8a8a7c10 */ /* 0x000fc400097fe4ff */
[----:B0-----:R-:W-:-:S07]  /*2d20*/  IADD3.X R3, PT, PT, R3, UR44, RZ, P6, !PT ;  /* 0x0000002c03037c10 */ /* 0x001fce000b7fe4ff */
.L_x_2:
[----:B------:R-:W2:Y:S04]  /*2d30*/  LDL R228, [R1] ;  /* 0x0000000001e47983 */ /* 0x000ea80000100800 */
[----:B------:R-:W3:Y:S04]  /*2d40*/  LDL R216, [R1+0x8] ;  /* 0x0000080001d87983 */ /* 0x000ee80000100800 */
[----:B------:R-:W4:Y:S01]  /*2d50*/  LDL R215, [R1+0x4] ;  /* 0x0000040001d77983 */ /* 0x000f220000100800 */
[----:B------:R-:W-:Y:S02]  /*2d60*/  ISETP.GT.AND P2, PT, R13, RZ, PT ;  /* 0x000000ff0d00720c */ /* 0x000fe40003f44270 */
[----:B------:R-:W-:Y:S01]  /*2d70*/  SHF.R.S32.HI R32, RZ, 0x1f, R15 ;  /* 0x0000001fff207819 */ /* 0x000fe2000001140f */
[----:B------:R-:W5:Y:S01]  /*2d80*/  LDL R230, [R1+0x10] ;  /* 0x0000100001e67983 */ /* 0x000f620000100800 */
[----:B------:R-:W-:-:S02]  /*2d90*/  IADD3 R36, P1, PT, R15, UR10, RZ ;  /* 0x0000000a0f247c10 */ /* 0x000fc4000ff3e0ff */
[----:B------:R-:W-:Y:S01]  /*2da0*/  SHF.R.S32.HI R33, RZ, 0x1f, R14 ;  /* 0x0000001fff217819 */ /* 0x000fe2000001140e */
[----:B------:R-:W2:Y:S01]  /*2db0*/  LDL R143, [R1+0xc] ;  /* 0x00000c00018f7983 */ /* 0x000ea20000100800 */
[----:B------:R-:W-:Y:S02]  /*2dc0*/  IADD3 R34, P0, PT, R14, UR10, RZ ;  /* 0x0000000a0e227c10 */ /* 0x000fe4000ff1e0ff */
[----:B------:R-:W-:Y:S01]  /*2dd0*/  IADD3.X R37, PT, PT, R32, UR11, RZ, P1, !PT ;  /* 0x0000000b20257c10 */ /* 0x000fe20008ffe4ff */
[----:B------:R-:W2:Y:S01]  /*2de0*/  LDL R142, [R1+0x20] ;  /* 0x00002000018e7983 */ /* 0x000ea20000100800 */
[----:B------:R-:W-:Y:S02]  /*2df0*/  PRMT R32, RZ, 0x7610, R32 ;  /* 0x00007610ff207816 */ /* 0x000fe40000000020 */
[----:B------:R-:W-:Y:S01]  /*2e00*/  IADD3.X R35, PT, PT, R33, UR11, RZ, P0, !PT ;  /* 0x0000000b21237c10 */ /* 0x000fe200087fe4ff */
[----:B------:R-:W2:Y:S01]  /*2e10*/  LDL R234, [R1+0x1c] ;  /* 0x00001c0001ea7983 */ /* 0x000ea20000100800 */
[----:B------:R-:W-:-:S02]  /*2e20*/  ISETP.GT.AND P3, PT, R13, 0x1, PT ;  /* 0x000000010d00780c */ /* 0x000fc40003f64270 */
[----:B------:R-:W-:Y:S01]  /*2e30*/  PRMT R33, RZ, 0x7610, R33 ;  /* 0x00007610ff217816 */ /* 0x000fe20000000021 */
[----:B------:R0:W2:Y:S01]  /*2e40*/  @P2 LDG.E.U8 R32, desc[UR8][R36.64] ;  /* 0x0000000824202981 */ /* 0x0000a2000c1e1100 */
[----:B------:R-:W-:Y:S02]  /*2e50*/  IADD3 R38, P1, PT, R129, UR10, RZ ;  /* 0x0000000a81267c10 */ /* 0x000fe4000ff3e0ff */
[----:B------:R-:W-:Y:S01]  /*2e60*/  PRMT R141, RZ, 0x7610, R141 ;  /* 0x00007610ff8d7816 */ /* 0x000fe2000000008d */
[----:B------:R-:W2:Y:S01]  /*2e70*/  LDL R229, [R1+0x28] ;  /* 0x0000280001e57983 */ /* 0x000ea20000100800 */
[----:B------:R-:W-:-:S03]  /*2e80*/  IADD3.X R39, PT, PT, R3, UR11, RZ, P1, !PT ;  /* 0x0000000b03277c10 */ /* 0x000fc60008ffe4ff */
[----:B------:R1:W2:Y:S01]  /*2e90*/  @P2 LDG.E.U8 R33, desc[UR8][R34.64] ;  /* 0x0000000822212981 */ /* 0x0002a2000c1e1100 */
[----:B0-----:R-:W-:Y:S02]  /*2ea0*/  IADD3 R36, P0, PT, R125, UR10, RZ ;  /* 0x0000000a7d247c10 */ /* 0x001fe4000ff1e0ff */
[----:B------:R-:W-:Y:S01]  /*2eb0*/  ISETP.GT.AND P2, PT, R13, 0x2, PT ;  /* 0x000000020d00780c */ /* 0x000fe20003f44270 */
[----:B------:R-:W2:Y:S01]  /*2ec0*/  LDL R242, [R1+0x18] ;  /* 0x0000180001f27983 */ /* 0x000ea20000100800 */
[----:B------:R-:W-:Y:S02]  /*2ed0*/  IADD3.X R37, PT, PT, R138, UR11, RZ, P0, !PT ;  /* 0x0000000b8a257c10 */ /* 0x000fe400087fe4ff */
[----:B------:R-:W-:Y:S01]  /*2ee0*/  PRMT R144, RZ, 0x7610, R144 ;  /* 0x00007610ff907816 */ /* 0x000fe20000000090 */
[----:B------:R-:W2:Y:S01]  /*2ef0*/  LDL R235, [R1+0x14] ;  /* 0x0000140001eb7983 */ /* 0x000ea20000100800 */
[----:B-1----:R-:W-:Y:S02]  /*2f00*/  PRMT R34, RZ, 0x7610, R34 ;  /* 0x00007610ff227816 */ /* 0x002fe40000000022 */
[----:B------:R-:W-:Y:S01]  /*2f10*/  PRMT R35, RZ, 0x7610, R35 ;  /* 0x00007610ff237816 */ /* 0x000fe20000000023 */
[----:B------:R-:W2:Y:S01]  /*2f20*/  LDL R233, [R1+0x30] ;  /* 0x0000300001e97983 */ /* 0x000ea20000100800 */
[----:B------:R-:W-:-:S03]  /*2f30*/  IADD3 R116, P1, PT, R127, UR10, RZ ;  /* 0x0000000a7f747c10 */ /* 0x000fc6000ff3e0ff */
[----:B------:R0:W2:Y:S01]  /*2f40*/  @P3 LDG.E.U8 R34, desc[UR8][R38.64] ;  /* 0x0000000826223981 */ /* 0x0000a2000c1e1100 */
[----:B------:R-:W-:-:S03]  /*2f50*/  IADD3.X R117, PT, PT, R7, UR11, RZ, P1, !PT ;  /* 0x0000000b07757c10 */ /* 0x000fc60008ffe4ff */
[----:B------:R1:W2:Y:S01]  /*2f60*/  @P3 LDG.E.U8 R35, desc[UR8][R36.64] ;  /* 0x0000000824233981 */ /* 0x0002a2000c1e1100 */
[----:B------:R-:W-:Y:S02]  /*2f70*/  ISETP.GT.AND P3, PT, R13, 0x3, PT ;  /* 0x000000030d00780c */ /* 0x000fe40003f64270 */
[----:B------:R-:W-:Y:S01]  /*2f80*/  PRMT R145, RZ, 0x7610, R145 ;  /* 0x00007610ff917816 */ /* 0x000fe20000000091 */
[----:B------:R-:W2:Y:S01]  /*2f90*/  LDL R232, [R1+0x2c] ;  /* 0x00002c0001e87983 */ /* 0x000ea20000100800 */
[----:B0-----:R-:W-:Y:S02]  /*2fa0*/  IADD3 R38, P0, PT, R123, UR10, RZ ;  /* 0x0000000a7b267c10 */ /* 0x001fe4000ff1e0ff */
[----:B------:R-:W-:Y:S01]  /*2fb0*/  PRMT R146, RZ, 0x7610, R146 ;  /* 0x00007610ff927816 */ /* 0x000fe20000000092 */
[----:B------:R-:W2:Y:S01]  /*2fc0*/  LDL R231, [R1+0x40] ;  /* 0x0000400001e77983 */ /* 0x000ea20000100800 */
[----:B-1----:R-:W-:Y:S02]  /*2fd0*/  PRMT R36, RZ, 0x7610, R36 ;  /* 0x00007610ff247816 */ /* 0x002fe40000000024 */
[----:B------:R-:W-:Y:S01]  /*2fe0*/  PRMT R37, RZ, 0x7610, R37 ;  /* 0x00007610ff257816 */ /* 0x000fe20000000025 */
[----:B------:R-:W2:Y:S01]  /*2ff0*/  LDL R245, [R1+0x58] ;  /* 0x0000580001f57983 */ /* 0x000ea20000100800 */
[----:B------:R-:W-:-:S02]  /*3000*/  IADD3.X R39, PT, PT, R128, UR11, RZ, P0, !PT ;  /* 0x0000000b80277c10 */ /* 0x000fc400087fe4ff */
[----:B------:R-:W-:Y:S01]  /*3010*/  IADD3 R118, P1, PT, R121, UR10, RZ ;  /* 0x0000000a79767c10 */ /* 0x000fe2000ff3e0ff */
[----:B------:R0:W2:Y:S04]  /*3020*/  @P2 LDG.E.U8 R36, desc[UR8][R116.64] ;  /* 0x0000000874242981 */ /* 0x0000a8000c1e1100 */
[----:B------:R1:W2:Y:S01]  /*3030*/  @P2 LDG.E.U8 R37, desc[UR8][R38.64] ;  /* 0x0000000826252981 */ /* 0x0002a2000c1e1100 */
[----:B------:R-:W-:Y:S02]  /*3040*/  ISETP.GT.AND P2, PT, R13, 0x4, PT ;  /* 0x000000040d00780c */ /* 0x000fe40003f44270 */
[----:B------:R-:W-:Y:S01]  /*3050*/  PRMT R147, RZ, 0x7610, R147 ;  /* 0x00007610ff937816 */ /* 0x000fe20000000093 */
[----:B------:R-:W2:Y:S01]  /*3060*/  LDL R244, [R1+0x54] ;  /* 0x0000540001f47983 */ /* 0x000ea20000100800 */
[----:B0-----:R-:W-:-:S02]  /*3070*/  IADD3 R116, P0, PT, R115, UR10, RZ ;  /* 0x0000000a73747c10 */ /* 0x001fc4000ff1e0ff */
[----:B------:R-:W-:Y:S01]  /*3080*/  IADD3.X R119, PT, PT, R8, UR11, RZ, P1, !PT ;  /* 0x0000000b08777c10 */ /* 0x000fe20008ffe4ff */
[----:B------:R-:W2:Y:S01]  /*3090*/  LDL R243, [R1+0x60] ;  /* 0x0000600001f37983 */ /* 0x000ea20000100800 */
[----:B-1----:R-:W-:Y:S02]  /*30a0*/  PRMT R38, RZ, 0x7610, R38 ;  /* 0x00007610ff267816 */ /* 0x002fe40000000026 */
[----:B------:R-:W-:Y:S02]  /*30b0*/  PRMT R39, RZ, 0x7610, R39 ;  /* 0x00007610ff277816 */ /* 0x000fe40000000027 */
[----:B------:R-:W-:Y:S02]  /*30c0*/  IADD3.X R117, PT, PT, R126, UR11, RZ, P0, !PT ;  /* 0x0000000b7e757c10 */ /* 0x000fe400087fe4ff */
[----:B------:R-:W-:Y:S01]  /*30d0*/  IADD3 R130, P1, PT, R113, UR10, RZ ;  /* 0x0000000a71827c10 */ /* 0x000fe2000ff3e0ff */
[----:B------:R0:W2:Y:S04]  /*30e0*/  @P3 LDG.E.U8 R38, desc[UR8][R118.64] ;  /* 0x0000000876263981 */ /* 0x0000a8000c1e1100 */
[----:B------:R1:W2:Y:S01]  /*30f0*/  @P3 LDG.E.U8 R39, desc[UR8][R116.64] ;  /* 0x0000000874273981 */ /* 0x0002a2000c1e1100 */
[----:B------:R-:W-:-:S02]  /*3100*/  IADD3.X R131, PT, PT, R9, UR11, RZ, P1, !PT ;  /* 0x0000000b09837c10 */ /* 0x000fc40008ffe4ff */
[----:B------:R-:W-:Y:S02]  /*3110*/  ISETP.GT.AND P3, PT, R13, 0x5, PT ;  /* 0x000000050d00780c */ /* 0x000fe40003f64270 */
[----:B0-----:R-:W-:Y:S02]  /*3120*/  IADD3 R118, P0, PT, R111, UR10, RZ ;  /* 0x0000000a6f767c10 */ /* 0x001fe4000ff1e0ff */
[----:B-1----:R-:W-:Y:S02]  /*3130*/  PRMT R116, RZ, 0x7610, R116 ;  /* 0x00007610ff747816 */ /* 0x002fe40000000074 */
[----:B------:R-:W-:Y:S02]  /*3140*/  PRMT R117, RZ, 0x7610, R117 ;  /* 0x00007610ff757816 */ /* 0x000fe40000000075 */
[----:B------:R-:W-:Y:S02]  /*3150*/  IADD3.X R119, PT, PT, R124, UR11, RZ, P0, !PT ;  /* 0x0000000b7c777c10 */ /* 0x000fe400087fe4ff */
[----:B------:R0:W2:Y:S01]  /*3160*/  @P2 LDG.E.U8 R116, desc[UR8][R130.64] ;  /* 0x0000000882742981 */ /* 0x0000a2000c1e1100 */
[----:B------:R-:W-:-:S03]  /*3170*/  IADD3 R132, P1, PT, R109, UR10, RZ ;  /* 0x0000000a6d847c10 */ /* 0x000fc6000ff3e0ff */
[----:B------:R1:W2:Y:S01]  /*3180*/  @P2 LDG.E.U8 R117, desc[UR8][R118.64] ;  /* 0x0000000876752981 */ /* 0x0002a2000c1e1100 */
[----:B------:R-:W-:Y:S02]  /*3190*/  ISETP.GT.AND P2, PT, R13, 0x6, PT ;  /* 0x000000060d00780c */ /* 0x000fe40003f44270 */
[----:B0-----:R-:W-:Y:S02]  /*31a0*/  IADD3 R130, P0, PT, R107, UR10, RZ ;  /* 0x0000000a6b827c10 */ /* 0x001fe4000ff1e0ff */
[----:B------:R-:W-:Y:S02]  /*31b0*/  IADD3.X R133, PT, PT, R140, UR11, RZ, P1, !PT ;  /* 0x0000000b8c857c10 */ /* 0x000fe40008ffe4ff */
[----:B-1----:R-:W-:Y:S02]  /*31c0*/  PRMT R118, RZ, 0x7610, R118 ;  /* 0x00007610ff767816 */ /* 0x002fe40000000076 */
[----:B------:R-:W-:Y:S02]  /*31d0*/  PRMT R119, RZ, 0x7610, R119 ;  /* 0x00007610ff777816 */ /* 0x000fe40000000077 */
[----:B------:R-:W-:-:S02]  /*31e0*/  IADD3.X R131, PT, PT, R122, UR11, RZ, P0, !PT ;  /* 0x0000000b7a837c10 */ /* 0x000fc400087fe4ff */
[----:B------:R-:W-:Y:S01]  /*31f0*/  IADD3 R134, P1, PT, R105, UR10, RZ ;  /* 0x0000000a69867c10 */ /* 0x000fe2000ff3e0ff */
[----:B------:R0:W2:Y:S04]  /*3200*/  @P3 LDG.E.U8 R118, desc[UR8][R132.64] ;  /* 0x0000000884763981 */ /* 0x0000a8000c1e1100 */
[----:B------:R1:W2:Y:S01]  /*3210*/  @P3 LDG.E.U8 R119, desc[UR8][R130.64] ;  /* 0x0000000882773981 */ /* 0x0002a2000c1e1100 */
[----:B------:R-:W-:Y:S02]  /*3220*/  IADD3.X R135, PT, PT, R139, UR11, RZ, P1, !PT ;  /* 0x0000000b8b877c10 */ /* 0x000fe40008ffe4ff */
[----:B------:R-:W-:Y:S02]  /*3230*/  ISETP.GT.AND P3, PT, R13, 0x7, PT ;  /* 0x000000070d00780c */ /* 0x000fe40003f64270 */
[----:B0-----:R-:W-:-:S02]  /*3240*/  IADD3 R132, P0, PT, R31, UR10, RZ ;  /* 0x0000000a1f847c10 */ /* 0x001fc4000ff1e0ff */
[----:B-1----:R-:W-:Y:S02]  /*3250*/  PRMT R130, RZ, 0x7610, R130 ;  /* 0x00007610ff827816 */ /* 0x002fe40000000082 */
[----:B------:R-:W-:Y:S02]  /*3260*/  PRMT R131, RZ, 0x7610, R131 ;  /* 0x00007610ff837816 */ /* 0x000fe40000000083 */
[----:B------:R-:W-:Y:S02]  /*3270*/  IADD3.X R133, PT, PT, R120, UR11, RZ, P0, !PT ;  /* 0x0000000b78857c10 */ /* 0x000fe400087fe4ff */
[----:B------:R0:W2:Y:S04]  /*3280*/  @P2 LDG.E.U8 R130, desc[UR8][R134.64] ;  /* 0x0000000886822981 */ /* 0x0000a8000c1e1100 */
[----:B------:R1:W2:Y:S01]  /*3290*/  @P2 LDG.E.U8 R131, desc[UR8][R132.64] ;  /* 0x0000000884832981 */ /* 0x0002a2000c1e1100 */
[----:B0-----:R-:W-:-:S02]  /*32a0*/  IADD3 R134, P1, PT, R29, UR10, RZ ;  /* 0x0000000a1d867c10 */ /* 0x001fc4000ff3e0ff */
[----:B-1----:R-:W-:Y:S02]  /*32b0*/  PRMT R132, RZ, 0x7610, R132 ;  /* 0x00007610ff847816 */ /* 0x002fe40000000084 */
[----:B------:R-:W-:Y:S02]  /*32c0*/  IADD3.X R135, PT, PT, R114, UR11, RZ, P1, !PT ;  /* 0x0000000b72877c10 */ /* 0x000fe40008ffe4ff */
[----:B------:R-:W-:Y:S02]  /*32d0*/  IADD3 R136, P0, PT, R27, UR10, RZ ;  /* 0x0000000a1b887c10 */ /* 0x000fe4000ff1e0ff */
[----:B------:R-:W-:Y:S01]  /*32e0*/  ISETP.GT.AND P2, PT, R13, 0x8, PT ;  /* 0x000000080d00780c */ /* 0x000fe20003f44270 */
[----:B------:R0:W3:Y:S01]  /*32f0*/  @P3 LDG.E.U8 R132, desc[UR8][R134.64] ;  /* 0x0000000886843981 */ /* 0x0000e2000c1e1100 */
[----:B------:R-:W-:Y:S02]  /*3300*/  PRMT R133, RZ, 0x7610, R133 ;  /* 0x00007610ff857816 */ /* 0x000fe40000000085 */
[----:B------:R-:W-:-:S05]  /*3310*/  IADD3.X R137, PT, PT, R112, UR11, RZ, P0, !PT ;  /* 0x0000000b70897c10 */ /* 0x000fca00087fe4ff */
[----:B------:R1:W5:Y:S01]  /*3320*/  @P3 LDG.E.U8 R133, desc[UR8][R136.64] ;  /* 0x0000000888853981 */ /* 0x000362000c1e1100 */
[----:B0-----:R-:W-:Y:S02]  /*3330*/  IADD3 R134, P1, PT, R25, UR10, RZ ;  /* 0x0000000a19867c10 */ /* 0x001fe4000ff3e0ff */
[----:B------:R-:W-:Y:S02]  /*3340*/  ISETP.GT.AND P3, PT, R13, 0x9, PT ;  /* 0x000000090d00780c */ /* 0x000fe40003f64270 */
[----:B------:R-:W-:Y:S02]  /*3350*/  IADD3.X R135, PT, PT, R110, UR11, RZ, P1, !PT ;  /* 0x0000000b6e877c10 */ /* 0x000fe40008ffe4ff */
[----:B-1----:R-:W-:-:S03]  /*3360*/  IADD3 R136, P0, PT, R23, UR10, RZ ;  /* 0x0000000a17887c10 */ /* 0x002fc6000ff1e0ff */
[----:B------:R0:W5:Y:S01]  /*3370*/  @P2 LDG.E.U8 R141, desc[UR8][R134.64] ;  /* 0x00000008868d2981 */ /* 0x000162000c1e1100 */
        /* <DEDUP_REMOVED lines=14> */
[----:B------:R-:W-:Y:S02]  /*3460*/  PRMT R148, RZ, 0x7610, R148 ;  /* 0x00007610ff947816 */ /* 0x000fe40000000094 */
[----:B------:R-:W-:Y:S02]  /*3470*/  IADD3.X R137, PT, PT, R28, UR11, RZ, P0, !PT ;  /* 0x0000000b1c897c10 */ /* 0x000fe400087fe4ff */
[----:B------:R-:W-:-:S03]  /*3480*/  PRMT R149, RZ, 0x7610, R149 ;  /* 0x00007610ff957816 */ /* 0x000fc60000000095 */
        /* <DEDUP_REMOVED lines=100> */
[----:B0-----:R-:W-:-:S04]  /*3ad0*/  IADD3 R134, P1, PT, R238, UR10, RZ ;  /* 0x0000000aee867c10 */ /* 0x001fc8000ff3e0ff */
[----:B------:R-:W-:Y:S02]  /*3ae0*/  IADD3.X R135, PT, PT, R237, UR11, RZ, P1, !PT ;  /* 0x0000000bed877c10 */ /* 0x000fe40008ffe4ff */
[----:B-1----:R-:W-:-:S03]  /*3af0*/  IADD3 R136, P0, PT, R240, UR10, RZ ;  /* 0x0000000af0887c10 */ /* 0x002fc6000ff1e0ff */
[----:B------:R2:W5:Y:S01]  /*3b00*/  @P2 LDG.E.U8 R179, desc[UR8][R134.64] ;  /* 0x0000000886b32981 */ /* 0x000562000c1e1100 */
[----:B------:R-:W-:Y:S02]  /*3b10*/  PRMT R180, RZ, 0x7610, R180 ;  /* 0x00007610ffb47816 */ /* 0x000fe400000000b4 */
[----:B------:R-:W-:-:S05]  /*3b20*/  IADD3.X R137, PT, PT, R239, UR11, RZ, P0, !PT ;  /* 0x0000000bef897c10 */ /* 0x000fca00087fe4ff */
[----:B------:R3:W5:Y:S01]  /*3b30*/  @P2 LDG.E.U8 R180, desc[UR8][R136.64] ;  /* 0x0000000888b42981 */ /* 0x000762000c1e1100 */
[----:B--2---:R-:W-:-:S03]  /*3b40*/  IADD3 R134, P1, PT, R228, UR10, RZ ;  /* 0x0000000ae4867c10 */ /* 0x004fc6000ff3e0ff */
[----:B------:R-:W2:Y:S01]  /*3b50*/  LDL R228, [R1+0x24] ;  /* 0x0000240001e47983 */ /* 0x000ea20000100800 */
[----:B---3--:R-:W-:-:S03]  /*3b60*/  IADD3 R136, P0, PT, R216, UR10, RZ ;  /* 0x0000000ad8887c10 */ /* 0x008fc6000ff1e0ff */
[----:B------:R-:W3:Y:S01]  /*3b70*/  LDL R216, [R1+0x38] ;  /* 0x0000380001d87983 */ /* 0x000ee20000100800 */
[----:B----4-:R-:W-:-:S03]  /*3b80*/  IADD3.X R137, PT, PT, R215, UR11, RZ, P0, !PT ;  /* 0x0000000bd7897c10 */ /* 0x010fc600087fe4ff */
[----:B------:R-:W4:Y:S01]  /*3b90*/  LDL R215, [R1+0x34] ;  /* 0x0000340001d77983 */ /* 0x000f220000100800 */
[----:B------:R-:W-:Y:S02]  /*3ba0*/  ISETP.GT.AND P3, PT, R13, 0x17, PT ;  /* 0x000000170d00780c */ /* 0x000fe40003f64270 */
[----:B------:R-:W-:Y:S02]  /*3bb0*/  PRMT R189, RZ, 0x7610, R189 ;  /* 0x00007610ffbd7816 */ /* 0x000fe400000000bd */
[----:B------:R-:W-:Y:S02]  /*3bc0*/  IADD3.X R135, PT, PT, R241, UR11, RZ, P1, !PT ;  /* 0x0000000bf1877c10 */ /* 0x000fe40008ffe4ff */
[C---:B------:R-:W-:Y:S02]  /*3bd0*/  ISETP.GT.AND P4, PT, R13.reuse, 0x18, PT ;  /* 0x000000180d00780c */ /* 0x040fe40003f84270 */
[----:B------:R-:W-:-:S05]  /*3be0*/  ISETP.GT.AND P0, PT, R13, 0x19, PT ;  /* 0x000000190d00780c */ /* 0x000fca0003f04270 */
[----:B------:R5:W4:Y:S01]  /*3bf0*/  @P3 LDG.E.U8 R189, desc[UR8][R134.64] ;  /* 0x0000000886bd3981 */ /* 0x000b22000c1e1100 */
[----:B------:R-:W-:Y:S02]  /*3c00*/  PRMT R191, RZ, 0x7610, R191 ;  /* 0x00007610ffbf7816 */ /* 0x000fe400000000bf */
[----:B-----5:R-:W-:Y:S02]  /*3c10*/  IADD3 R134, P1, PT, R230, UR10, RZ ;  /* 0x0000000ae6867c10 */ /* 0x020fe4000ff3e0ff */
[----:B------:R-:W5:Y:S02]  /*3c20*/  LDL R230, [R1+0x3c] ;  /* 0x00003c0001e67983 */ /* 0x000f640000100800 */
[----:B------:R-:W-:Y:S02]  /*3c30*/  IADD3.X R135, PT, PT, R143, UR11, RZ, P1, !PT ;  /* 0x0000000b8f877c10 */ /* 0x000fe40008ffe4ff */
[----:B------:R-:W-:Y:S02]  /*3c40*/  IADD3 R142, P1, PT, R142, UR10, RZ ;  /* 0x0000000a8e8e7c10 */ /* 0x000fe4000ff3e0ff */
[----:B------:R-:W-:Y:S01]  /*3c50*/  PRMT R193, RZ, 0x7610, R193 ;  /* 0x00007610ffc17816 */ /* 0x000fe200000000c1 */
[----:B------:R0:W5:Y:S01]  /*3c60*/  @P4 LDG.E.U8 R191, desc[UR8][R134.64] ;  /* 0x0000000886bf4981 */ /* 0x000162000c1e1100 */
[----:B------:R-:W-:-:S02]  /*3c70*/  IADD3.X R143, PT, PT, R234, UR11, RZ, P1, !PT ;  /* 0x0000000bea8f7c10 */ /* 0x000fc40008ffe4ff */
[----:B------:R-:W-:Y:S01]  /*3c80*/  PRMT R190, RZ, 0x7610, R190 ;  /* 0x00007610ffbe7816 */ /* 0x000fe200000000be */
[----:B------:R-:W5:Y:S04]  /*3c90*/  LDL R234, [R1+0x64] ;  /* 0x0000640001ea7983 */ /* 0x000f680000100800 */
[----:B------:R1:W5:Y:S01]  /*3ca0*/  @P0 LDG.E.U8 R193, desc[UR8][R142.64] ;  /* 0x000000088ec10981 */ /* 0x000362000c1e1100 */
[----:B0-----:R-:W-:-:S03]  /*3cb0*/  IADD3 R134, P1, PT, R229, UR10, RZ ;  /* 0x0000000ae5867c10 */ /* 0x001fc6000ff3e0ff */
[----:B------:R-:W5:Y:S04]  /*3cc0*/  LDL R229, [R1+0x48] ;  /* 0x0000480001e57983 */ /* 0x000f680000100800 */
[----:B------:R-:W5:Y:S01]  /*3cd0*/  @P3 LDG.E.U8 R190, desc[UR8][R136.64] ;  /* 0x0000000888be3981 */ /* 0x000f62000c1e1100 */
[----:B-1----:R-:W-:Y:S02]  /*3ce0*/  PRMT R142, RZ, 0x7610, R142 ;  /* 0x00007610ff8e7816 */ /* 0x002fe4000000008e */
[----:B--2---:R-:W-:Y:S02]  /*3cf0*/  IADD3.X R135, PT, PT, R228, UR11, RZ, P1, !PT ;  /* 0x0000000be4877c10 */ /* 0x004fe40008ffe4ff */
[----:B------:R-:W2:Y:S04]  /*3d00*/  LDL R228, [R1+0x44] ;  /* 0x0000440001e47983 */ /* 0x000ea80000100800 */
[----:B------:R3:W2:Y:S02]  /*3d10*/  @P0 LDG.E.U8 R142, desc[UR8][R134.64] ;  /* 0x00000008868e0981 */ /* 0x0006a4000c1e1100 */
[----:B---3--:R-:W-:-:S02]  /*3d20*/  IADD3 R134, P0, PT, R216, UR10, RZ ;  /* 0x0000000ad8867c10 */ /* 0x008fc4000ff1e0ff */
[----:B------:R-:W3:Y:S02]  /*3d30*/  LDL R216, [R1+0x50] ;  /* 0x0000500001d87983 */ /* 0x000ee40000100800 */
[----:B----4-:R-:W-:Y:S02]  /*3d40*/  IADD3.X R135, PT, PT, R215, UR11, RZ, P0, !PT ;  /* 0x0000000bd7877c10 */ /* 0x010fe400087fe4ff */
[----:B------:R-:W4:Y:S01]  /*3d50*/  LDL R215, [R1+0x4c] ;  /* 0x00004c0001d77983 */ /* 0x000f220000100800 */
[----:B------:R-:W-:-:S03]  /*3d60*/  IADD3 R136, P2, PT, R242, UR10, RZ ;  /* 0x0000000af2887c10 */ /* 0x000fc6000ff5e0ff */
[----:B------:R-:W4:Y:S01]  /*3d70*/  LDL R242, [R1+0x5c] ;  /* 0x00005c0001f27983 */ /* 0x000f220000100800 */
[----:B------:R-:W-:Y:S02]  /*3d80*/  PRMT R192, RZ, 0x7610, R192 ;  /* 0x00007610ffc07816 */ /* 0x000fe400000000c0 */
[----:B------:R-:W-:Y:S02]  /*3d90*/  IADD3.X R137, PT, PT, R235, UR11, RZ, P2, !PT ;  /* 0x0000000beb897c10 */ /* 0x000fe400097fe4ff */
[----:B------:R-:W4:Y:S01]  /*3da0*/  LDL R235, [R1+0x68] ;  /* 0x0000680001eb7983 */ /* 0x000f220000100800 */
[----:B------:R-:W-:-:S03]  /*3db0*/  ISETP.GT.AND P2, PT, R13, 0x1a, PT ;  /* 0x0000001a0d00780c */ /* 0x000fc60003f44270 */
[----:B------:R0:W4:Y:S01]  /*3dc0*/  @P4 LDG.E.U8 R192, desc[UR8][R136.64] ;  /* 0x0000000888c04981 */ /* 0x000122000c1e1100 */
[----:B------:R-:W-:Y:S02]  /*3dd0*/  PRMT R143, RZ, 0x7610, R143 ;  /* 0x00007610ff8f7816 */ /* 0x000fe4000000008f */
[----:B0-----:R-:W-:Y:S02]  /*3de0*/  IADD3 R136, P1, PT, R233, UR10, RZ ;  /* 0x0000000ae9887c10 */ /* 0x001fe4000ff3e0ff */
[----:B------:R-:W4:Y:S02]  /*3df0*/  LDL R233, [R1+0x70] ;  /* 0x0000700001e97983 */ /* 0x000f240000100800 */
[----:B------:R-:W-:Y:S02]  /*3e00*/  IADD3.X R137, PT, PT, R232, UR11, RZ, P1, !PT ;  /* 0x0000000be8897c10 */ /* 0x000fe40008ffe4ff */
[----:B------:R-:W4:Y:S04]  /*3e10*/  LDL R232, [R1+0x6c] ;  /* 0x00006c0001e87983 */ /* 0x000f280000100800 */
[----:B------:R0:W4:Y:S01]  /*3e20*/  @P2 LDG.E.U8 R143, desc[UR8][R136.64] ;  /* 0x00000008888f2981 */ /* 0x000122000c1e1100 */
[----:B------:R-:W-:-:S02]  /*3e30*/  ISETP.GT.AND P1, PT, R13, 0x1b, PT ;  /* 0x0000001b0d00780c */ /* 0x000fc40003f24270 */
[----:B0-----:R-:W-:-:S06]  /*3e40*/  PRMT R136, RZ, 0x7610, R136 ;  /* 0x00007610ff887816 */ /* 0x001fcc0000000088 */
[----:B------:R0:W4:Y:S01]  /*3e50*/  @P2 LDG.E.U8 R136, desc[UR8][R134.64] ;  /* 0x0000000886882981 */ /* 0x000122000c1e1100 */
[----:B------:R-:W-:Y:S02]  /*3e60*/  PRMT R137, RZ, 0x7610, R137 ;  /* 0x00007610ff897816 */ /* 0x000fe40000000089 */
[----:B0-----:R-:W-:Y:S02]  /*3e70*/  IADD3 R134, P0, PT, R231, UR10, RZ ;  /* 0x0000000ae7867c10 */ /* 0x001fe4000ff1e0ff */
[----:B------:R-:W4:Y:S02]  /*3e80*/  LDL R231, [R1+0x78] ;  /* 0x0000780001e77983 */ /* 0x000f240000100800 */
[----:B-----5:R-:W-:Y:S02]  /*3e90*/  IADD3.X R135, PT, PT, R230, UR11, RZ, P0, !PT ;  /* 0x0000000be6877c10 */ /* 0x020fe400087fe4ff */
[----:B------:R-:W5:Y:S04]  /*3ea0*/  LDL R230, [R1+0x74] ;  /* 0x0000740001e67983 */ /* 0x000f680000100800 */
[----:B------:R0:W5:Y:S01]  /*3eb0*/  @P1 LDG.E.U8 R137, desc[UR8][R134.64] ;  /* 0x0000000886891981 */ /* 0x000162000c1e1100 */
[----:B------:R-:W-:-:S02]  /*3ec0*/  PRMT R194, RZ, 0x7610, R194 ;  /* 0x00007610ffc27816 */ /* 0x000fc400000000c2 */
[----:B0-----:R-:W-:Y:S02]  /*3ed0*/  IADD3 R134, P0, PT, R229, UR10, RZ ;  /* 0x0000000ae5867c10 */ /* 0x001fe4000ff1e0ff */
[----:B------:R-:W5:Y:S02]  /*3ee0*/  LDL R229, [R1+0x80] ;  /* 0x0000800001e57983 */ /* 0x000f640000100800 */
[----:B--2---:R-:W-:Y:S02]  /*3ef0*/  IADD3.X R135, PT, PT, R228, UR11, RZ, P0, !PT ;  /* 0x0000000be4877c10 */ /* 0x004fe400087fe4ff */
[----:B------:R-:W2:Y:S04]  /*3f00*/  LDL R228, [R1+0x7c] ;  /* 0x00007c0001e47983 */ /* 0x000ea80000100800 */
[----:B------:R3:W2:Y:S02]  /*3f10*/  @P1 LDG.E.U8 R194, desc[UR8][R134.64] ;  /* 0x0000000886c21981 */ /* 0x0006a4000c1e1100 */
[----:B---3--:R-:W-:-:S02]  /*3f20*/  IADD3 R134, P0, PT, R216, UR10, RZ ;  /* 0x0000000ad8867c10 */ /* 0x008fc4000ff1e0ff */
[----:B------:R-:W3:Y:S02]  /*3f30*/  LDL R216, [R1+0x88] ;  /* 0x0000880001d87983 */ /* 0x000ee40000100800 */
[----:B----4-:R-:W-:Y:S02]  /*3f40*/  IADD3.X R135, PT, PT, R215, UR11, RZ, P0, !PT ;  /* 0x0000000bd7877c10 */ /* 0x010fe400087fe4ff */
[----:B------:R-:W4:Y:S01]  /*3f50*/  LDL R215, [R1+0x84] ;  /* 0x0000840001d77983 */ /* 0x000f220000100800 */
[----:B------:R-:W-:Y:S02]  /*3f60*/  ISETP.GT.AND P1, PT, R13, 0x1c, PT ;  /* 0x0000001c0d00780c */ /* 0x000fe40003f24270 */
[----:B------:R-:W-:Y:S02]  /*3f70*/  PRMT R195, RZ, 0x7610, R195 ;  /* 0x00007610ffc37816 */ /* 0x000fe400000000c3 */
[----:B------:R-:W-:-:S09]  /*3f80*/  PRMT R196, RZ, 0x7610, R196 ;  /* 0x00007610ffc47816 */ /* 0x000fd200000000c4 */
[----:B------:R0:W4:Y:S02]  /*3f90*/  @P1 LDG.E.U8 R195, desc[UR8][R134.64] ;  /* 0x0000000886c31981 */ /* 0x000124000c1e1100 */
[----:B0-----:R-:W-:-:S04]  /*3fa0*/  IADD3 R134, P0, PT, R245, UR10, RZ ;  /* 0x0000000af5867c10 */ /* 0x001fc8000ff1e0ff */
[----:B------:R-:W-:-:S05]  /*3fb0*/  IADD3.X R135, PT, PT, R244, UR11, RZ, P0, !PT ;  /* 0x0000000bf4877c10 */ /* 0x000fca00087fe4ff */
[----:B------:R0:W4:Y:S01]  /*3fc0*/  @P1 LDG.E.U8 R196, desc[UR8][R134.64] ;  /* 0x0000000886c41981 */ /* 0x000122000c1e1100 */
[----:B------:R-:W-:Y:S02]  /*3fd0*/  ISETP.GT.AND P1, PT, R13, 0x1d, PT ;  /* 0x0000001d0d00780c */ /* 0x000fe40003f24270 */
[----:B------:R-:W-:Y:S02]  /*3fe0*/  PRMT R209, RZ, 0x7610, R209 ;  /* 0x00007610ffd17816 */ /* 0x000fe400000000d1 */
[----:B0-----:R-:W-:-:S04]  /*3ff0*/  IADD3 R134, P0, PT, R243, UR10, RZ ;  /* 0x0000000af3867c10 */ /* 0x001fc8000ff1e0ff */
[----:B------:R-:W-:-:S05]  /*4000*/  IADD3.X R135, PT, PT, R242, UR11, RZ, P0, !PT ;  /* 0x0000000bf2877c10 */ /* 0x000fca00087fe4ff */
[----:B------:R0:W4:Y:S01]  /*4010*/  @P1 LDG.E.U8 R209, desc[UR8][R134.64] ;  /* 0x0000000886d11981 */ /* 0x000122000c1e1100 */
[----:B------:R-:W-:Y:S02]  /*4020*/  PRMT R210, RZ, 0x7610, R210 ;  /* 0x00007610ffd27816 */ /* 0x000fe400000000d2 */
        /* <DEDUP_REMOVED lines=10> */
[----:B-----5:R-:W-:-:S05]  /*40d0*/  IADD3.X R135, PT, PT, R230, UR11, RZ, P0, !PT ;  /* 0x0000000be6877c10 */ /* 0x020fca00087fe4ff */
[----:B------:R0:W5:Y:S01]  /*40e0*/  @P1 LDG.E.U8 R212, desc[UR8][R134.64] ;  /* 0x0000000886d41981 */ /* 0x000162000c1e1100 */
[----:B------:R-:W-:Y:S02]  /*40f0*/  ISETP.GT.AND P1, PT, R13, 0x1f, PT ;  /* 0x0000001f0d00780c */ /* 0x000fe40003f24270 */
[----:B------:R-:W-:Y:S02]  /*4100*/  PRMT R213, RZ, 0x7610, R213 ;  /* 0x00007610ffd57816 */ /* 0x000fe400000000d5 */
[----:B0-----:R-:W-:Y:S02]  /*4110*/  IADD3 R134, P0, PT, R229, UR10, RZ ;  /* 0x0000000ae5867c10 */ /* 0x001fe4000ff1e0ff */
[----:B------:R-:W-:Y:S02]  /*4120*/  PRMT R214, RZ, 0x7610, R214 ;  /* 0x00007610ffd67816 */ /* 0x000fe400000000d6 */
[----:B--2---:R-:W-:-:S05]  /*4130*/  IADD3.X R135, PT, PT, R228, UR11, RZ, P0, !PT ;  /* 0x0000000be4877c10 */ /* 0x004fca00087fe4ff */
[----:B------:R3:W2:Y:S02]  /*4140*/  @P1 LDG.E.U8 R213, desc[UR8][R134.64] ;  /* 0x0000000886d51981 */ /* 0x0006a4000c1e1100 */
[----:B---3--:R-:W-:-:S04]  /*4150*/  IADD3 R134, P0, PT, R216, UR10, RZ ;  /* 0x0000000ad8867c10 */ /* 0x008fc8000ff1e0ff */
[----:B----4-:R-:W-:-:S05]  /*4160*/  IADD3.X R135, PT, PT, R215, UR11, RZ, P0, !PT ;  /* 0x0000000bd7877c10 */ /* 0x010fca00087fe4ff */
[----:B------:R0:W3:Y:S01]  /*4170*/  @P1 LDG.E.U8 R214, desc[UR8][R134.64] ;  /* 0x0000000886d61981 */ /* 0x0000e2000c1e1100 */
[----:B------:R-:W0:Y:S01]  /*4180*/  S2R R215, SR_TID.X ;  /* 0x0000000000d77919 */ /* 0x000e220000002100 */
[----:B------:R-:W-:Y:S06]  /*4190*/  BAR.SYNC.DEFER_BLOCKING 0x0 ;  /* 0x0000000000007b1d */ /* 0x000fec0000010000 */
[----:B------:R1:W-:Y:S01]  /*41a0*/  STS.U8 [R0+UR4], R32 ;  /* 0x0000002000007988 */ /* 0x0003e20008000004 */
[----:B0-----:R-:W-:-:S03]  /*41b0*/  LOP3.LUT R134, R215, 0x1f, RZ, 0xc0, !PT ;  /* 0x0000001fd7867812 */ /* 0x001fc600078ec0ff */
[----:B------:R0:W-:Y:S01]  /*41c0*/  STS.U8 [R0+UR4+0x40], R33 ;  /* 0x0000402100007988 */ /* 0x0001e20008000004 */
[----:B-1----:R-:W-:-:S03]  /*41d0*/  LOP3.LUT R32, R0, 0x8, RZ, 0x3c, !PT ;  /* 0x0000000800207812 */ /* 0x002fc600078e3cff */
[----:B------:R-:W-:Y:S01]  /*41e0*/  STS.U8 [R0+UR4+0x440], R141 ;  /* 0x0004408d00007988 */ /* 0x000fe20008000004 */
[----:B------:R-:W-:Y:S02]  /*41f0*/  ISETP.GE.AND P0, PT, R134, R13, PT ;  /* 0x0000000d8600720c */ /* 0x000fe40003f06270 */
[C---:B------:R-:W-:Y:S01]  /*4200*/  LOP3.LUT R134, R0.reuse, 0x10, RZ, 0x3c, !PT ;  /* 0x0000001000867812 */ /* 0x040fe200078e3cff */
[----:B------:R-:W-:Y:S01]  /*4210*/  STS.U8 [R0+UR4+0x400], R144 ;  /* 0x0004009000007988 */ /* 0x000fe20008000004 */
[----:B0-----:R-:W-:-:S03]  /*4220*/  LOP3.LUT R33, R0, 0x18, RZ, 0x3c, !PT ;  /* 0x0000001800217812 */ /* 0x001fc600078e3cff */
[----:B------:R-:W-:Y:S04]  /*4230*/  STS.U8 [R0+UR4+0x800], R159 ;  /* 0x0008009f00007988 */ /* 0x000fe80008000004 */
[----:B------:R-:W-:Y:S04]  /*4240*/  STS.U8 [R0+UR4+0x840], R160 ;  /* 0x000840a000007988 */ /* 0x000fe80008000004 */
[----:B------:R-:W-:Y:S04]  /*4250*/  STS.U8 [R0+UR4+0xc40], R191 ;  /* 0x000c40bf00007988 */ /* 0x000fe80008000004 */
[----:B------:R-:W-:Y:S04]  /*4260*/  STS.U8 [R0+UR4+0xc00], R192 ;  /* 0x000c00c000007988 */ /* 0x000fe80008000004 */
[----:B------:R0:W-:Y:S04]  /*4270*/  STS.U8 [R32+UR4+0x80], R34 ;  /* 0x0000802220007988 */ /* 0x0001e80008000004 */
[----:B------:R-:W-:Y:S04]  /*4280*/  STS.U8 [R32+UR4+0xc0], R35 ;  /* 0x0000c02320007988 */ /* 0x000fe80008000004 */
[----:B------:R-:W-:Y:S04]  /*4290*/  STS.U8 [R32+UR4+0x4c0], R145 ;  /* 0x0004c09120007988 */ /* 0x000fe80008000004 */
[----:B------:R-:W-:Y:S04]  /*42a0*/  STS.U8 [R32+UR4+0x480], R146 ;  /* 0x0004809220007988 */ /* 0x000fe80008000004 */
[----:B------:R-:W-:Y:S04]  /*42b0*/  STS.U8 [R32+UR4+0x880], R161 ;  /* 0x000880a120007988 */ /* 0x000fe80008000004 */
[----:B------:R-:W-:Y:S04]  /*42c0*/  STS.U8 [R32+UR4+0x8c0], R162 ;  /* 0x0008c0a220007988 */ /* 0x000fe80008000004 */
[----:B------:R-:W-:Y:S04]  /*42d0*/  STS.U8 [R32+UR4+0xcc0], R193 ;  /* 0x000cc0c120007988 */ /* 0x000fe80008000004 */
[----:B------:R1:W-:Y:S01]  /*42e0*/  STS.U8 [R32+UR4+0xc80], R142 ;  /* 0x000c808e20007988 */ /* 0x0003e20008000004 */
[----:B0-----:R-:W-:-:S03]  /*42f0*/  LOP3.LUT R34, R0, 0x28, RZ, 0x3c, !PT ;  /* 0x0000002800227812 */ /* 0x001fc600078e3cff */
[----:B------:R-:W-:Y:S01]  /*4300*/  STS.U8 [R134+UR4+0x100], R36 ;  /* 0x0001002486007988 */ /* 0x000fe20008000004 */
[----:B-1----:R-:W-:-:S03]  /*4310*/  LOP3.LUT R32, R0, 0x20, RZ, 0x3c, !PT ;  /* 0x0000002000207812 */ /* 0x002fc600078e3cff */
[----:B------:R-:W-:Y:S04]  /*4320*/  STS.U8 [R134+UR4+0x140], R37 ;  /* 0x0001402586007988 */ /* 0x000fe80008000004 */
        /* <DEDUP_REMOVED lines=13> */
[----:B------:R0:W-:Y:S04]  /*4400*/  STS.U8 [R33+UR4+0xd80], R194 ;  /* 0x000d80c221007988 */ /* 0x0001e80008000004 */
        /* <DEDUP_REMOVED lines=24> */
[----:B------:R-:W-:Y:S04]  /*4590*/  STS.U8 [R33+UR4+0xf40], R211 ;  /* 0x000f40d321007988 */ /* 0x000fe80008000004 */
[----:B-----5:R-:W-:Y:S04]  /*45a0*/  STS.U8 [R33+UR4+0xf00], R212 ;  /* 0x000f00d421007988 */ /* 0x020fe80008000004 */
[----:B------:R-:W-:Y:S04]  /*45b0*/  STS.U8 [R117+UR4+0x380], R132 ;  /* 0x0003808475007988 */ /* 0x000fe80008000004 */
[----:B------:R-:W-:Y:S04]  /*45c0*/  STS.U8 [R117+UR4+0x3c0], R133 ;  /* 0x0003c08575007988 */ /* 0x000fe80008000004 */
[----:B------:R-:W-:Y:S04]  /*45d0*/  STS.U8 [R117+UR4+0x7c0], R157 ;  /* 0x0007c09d75007988 */ /* 0x000fe80008000004 */
[----:B------:R-:W-:Y:S04]  /*45e0*/  STS.U8 [R117+UR4+0x780], R158 ;  /* 0x0007809e75007988 */ /* 0x000fe80008000004 */
[----:B------:R-:W-:Y:S04]  /*45f0*/  STS.U8 [R117+UR4+0xb80], R189 ;  /* 0x000b80bd75007988 */ /* 0x000fe80008000004 */
[----:B------:R-:W-:Y:S04]  /*4600*/  STS.U8 [R117+UR4+0xbc0], R190 ;  /* 0x000bc0be75007988 */ /* 0x000fe80008000004 */
[----:B--2---:R-:W-:Y:S04]  /*4610*/  STS.U8 [R117+UR4+0xfc0], R213 ;  /* 0x000fc0d575007988 */ /* 0x004fe80008000004 */
[----:B---3--:R1:W-:Y:S01]  /*4620*/  STS.U8 [R117+UR4+0xf80], R214 ;  /* 0x000f80d675007988 */ /* 0x0083e20008000004 */
[----:B0-----:R-:W-:-:S02]  /*4630*/  IADD3 R34, P1, PT, R16, UR16, RZ ;  /* 0x0000001010227c10 */ /* 0x001fc4000ff3e0ff */
[----:B------:R-:W-:Y:S02]  /*4640*/  SHF.R.S32.HI R141, RZ, 0x1f, R16 ;  /* 0x0000001fff8d7819 */ /* 0x000fe40000011410 */
[----:B------:R-:W-:Y:S02]  /*4650*/  PRMT R38, RZ, 0x7610, R38 ;  /* 0x00007610ff267816 */ /* 0x000fe40000000026 */
[----:B------:R-:W-:Y:S01]  /*4660*/  IADD3.X R35, PT, PT, R141, UR30, RZ, P1, !PT ;  /* 0x0000001e8d237c10 */ /* 0x000fe20008ffe4ff */
[----:B------:R-:W-:Y:S01]  /*4670*/  BAR.SYNC.DEFER_BLOCKING 0x0 ;  /* 0x0000000000007b1d */ /* 0x000fe20000010000 */
[C---:B------:R-:W-:Y:S02]  /*4680*/  IADD3 R32, P1, PT, R16.reuse, UR17, RZ ;  /* 0x0000001110207c10 */ /* 0x040fe4000ff3e0ff */
[----:B------:R-:W-:Y:S02]  /*4690*/  IADD3 R36, P3, PT, R16, UR19, RZ ;  /* 0x0000001310247c10 */ /* 0x000fe4000ff7e0ff */
[----:B------:R-:W-:-:S02]  /*46a0*/  PRMT R39, RZ, 0x7610, R39 ;  /* 0x00007610ff277816 */ /* 0x000fc40000000027 */
[----:B-1----:R-:W-:Y:S02]  /*46b0*/  PRMT R117, RZ, 0x7610, R117 ;  /* 0x00007610ff757816 */ /* 0x002fe40000000075 */
[C---:B------:R-:W-:Y:S02]  /*46c0*/  IADD3.X R33, PT, PT, R141.reuse, UR31, RZ, P1, !PT ;  /* 0x0000001f8d217c10 */ /* 0x040fe40008ffe4ff */
[----:B------:R-:W-:Y:S02]  /*46d0*/  PRMT R116, RZ, 0x7610, R116 ;  /* 0x00007610ff747816 */ /* 0x000fe40000000074 */
[----:B------:R-:W-:Y:S01]  /*46e0*/  IADD3.X R37, PT, PT, R141, UR33, RZ, P3, !PT ;  /* 0x000000218d257c10 */ /* 0x000fe20009ffe4ff */
[----:B------:R0:W2:Y:S04]  /*46f0*/  @!P0 LDG.E.U8 R38, desc[UR8][R34.64] ;  /* 0x0000000822268981 */ /* 0x0000a8000c1e1100 */
[----:B------:R1:W3:Y:S04]  /*4700*/  @!P0 LDG.E.U8 R39, desc[UR8][R32.64] ;  /* 0x0000000820278981 */ /* 0x0002e8000c1e1100 */
[----:B------:R4:W5:Y:S01]  /*4710*/  @!P0 LDG.E.U8 R117, desc[UR8][R36.64] ;  /* 0x0000000824758981 */ /* 0x000962000c1e1100 */
[----:B0-----:R-:W-:-:S04]  /*4720*/  IADD3 R34, P2, PT, R16, UR18, RZ ;  /* 0x0000001210227c10 */ /* 0x001fc8000ff5e0ff */
[C---:B------:R-:W-:Y:S02]  /*4730*/  IADD3.X R35, PT, PT, R141.reuse, UR32, RZ, P2, !PT ;  /* 0x000000208d237c10 */ /* 0x040fe400097fe4ff */
[C---:B-1----:R-:W-:Y:S02]  /*4740*/  IADD3 R32, P1, PT, R16.reuse, UR20, RZ ;  /* 0x0000001410207c10 */ /* 0x042fe4000ff3e0ff */
[----:B----4-:R-:W-:Y:S01]  /*4750*/  IADD3 R36, P3, PT, R16, UR22, RZ ;  /* 0x0000001610247c10 */ /* 0x010fe2000ff7e0ff */
[----:B------:R0:W4:Y:S01]  /*4760*/  @!P0 LDG.E.U8 R116, desc[UR8][R34.64] ;  /* 0x0000000822748981 */ /* 0x000122000c1e1100 */
[----:B------:R-:W-:Y:S02]  /*4770*/  PRMT R118, RZ, 0x7610, R118 ;  /* 0x00007610ff767816 */ /* 0x000fe40000000076 */
[----:B------:R-:W-:Y:S02]  /*4780*/  PRMT R130, RZ, 0x7610, R130 ;  /* 0x00007610ff827816 */ /* 0x000fe40000000082 */
[----:B------:R-:W-:-:S02]  /*4790*/  IADD3.X R33, PT, PT, R141, UR34, RZ, P1, !PT ;  /* 0x000000228d217c10 */ /* 0x000fc40008ffe4ff */
[----:B------:R-:W-:Y:S02]  /*47a0*/  PRMT R119, RZ, 0x7610, R119 ;  /* 0x00007610ff777816 */ /* 0x000fe40000000077 */
[----:B0-----:R-:W-:Y:S01]  /*47b0*/  IADD3 R34, P2, PT, R16, UR21, RZ ;  /* 0x0000001510227c10 */ /* 0x001fe2000ff5e0ff */
[----:B------:R0:W2:Y:S01]  /*47c0*/  @!P0 LDG.E.U8 R118, desc[UR8][R32.64] ;  /* 0x0000000820768981 */ /* 0x0000a2000c1e1100 */
[C---:B------:R-:W-:Y:S02]  /*47d0*/  IADD3.X R37, PT, PT, R141.reuse, UR36, RZ, P3, !PT ;  /* 0x000000248d257c10 */ /* 0x040fe40009ffe4ff */
[----:B------:R-:W-:-:S03]  /*47e0*/  IADD3.X R35, PT, PT, R141, UR35, RZ, P2, !PT ;  /* 0x000000238d237c10 */ /* 0x000fc600097fe4ff */
[----:B------:R1:W2:Y:S01]  /*47f0*/  @!P0 LDG.E.U8 R130, desc[UR8][R36.64] ;  /* 0x0000000824828981 */ /* 0x0002a2000c1e1100 */
[----:B------:R-:W-:-:S03]  /*4800*/  PRMT R133, RZ, 0x7610, R133 ;  /* 0x00007610ff857816 */ /* 0x000fc60000000085 */
[----:B------:R1:W2:Y:S01]  /*4810*/  @!P0 LDG.E.U8 R119, desc[UR8][R34.64] ;  /* 0x0000000822778981 */ /* 0x0002a2000c1e1100 */
[C---:B0-----:R-:W-:Y:S02]  /*4820*/  IADD3 R32, P1, PT, R16.reuse, UR23, RZ ;  /* 0x0000001710207c10 */ /* 0x041fe4000ff3e0ff */
[C---:B-1----:R-:W-:Y:S02]  /*4830*/  IADD3 R36, P3, PT, R16.reuse, R6, RZ ;  /* 0x0000000610247210 */ /* 0x042fe40007f7e0ff */
[----:B------:R-:W-:-:S03]  /*4840*/  IADD3 R34, P2, PT, R16, UR24, RZ ;  /* 0x0000001810227c10 */ /* 0x000fc6000ff5e0ff */
[C---:B------:R-:W-:Y:S01]  /*4850*/  IMAD.X R37, R141.reuse, 0x1, R11, P3 ;  /* 0x000000018d257824 */ /* 0x040fe200018e060b */
[C---:B------:R-:W-:Y:S02]  /*4860*/  IADD3.X R33, PT, PT, R141.reuse, UR37, RZ, P1, !PT ;  /* 0x000000258d217c10 */ /* 0x040fe40008ffe4ff */
[----:B------:R-:W-:Y:S02]  /*4870*/  PRMT R131, RZ, 0x7610, R131 ;  /* 0x00007610ff837816 */ /* 0x000fe40000000083 */
[----:B------:R-:W-:Y:S01]  /*4880*/  PRMT R132, RZ, 0x7610, R132 ;  /* 0x00007610ff847816 */ /* 0x000fe20000000084 */
[----:B------:R0:W2:Y:S01]  /*4890*/  @!P0 LDG.E.U8 R133, desc[UR8][R32.64] ;  /* 0x0000000820858981 */ /* 0x0000a2000c1e1100 */
[----:B------:R-:W-:-:S04]  /*48a0*/  IADD3.X R35, PT, PT, R141, UR38, RZ, P2, !PT ;  /* 0x000000268d237c10 */ /* 0x000fc800097fe4ff */
[----:B------:R1:W2:Y:S04]  /*48b0*/  @!P0 LDG.E.U8 R132, desc[UR8][R36.64] ;  /* 0x0000000824848981 */ /* 0x0002a8000c1e1100 */
[----:B------:R1:W2:Y:S01]  /*48c0*/  @!P0 LDG.E.U8 R131, desc[UR8][R34.64] ;  /* 0x0000000822838981 */ /* 0x0002a2000c1e1100 */
[C---:B0-----:R-:W-:Y:S02]  /*48d0*/  IADD3 R32, P1, PT, R16.reuse, R10, RZ ;  /* 0x0000000a10207210 */ /* 0x041fe40007f3e0ff */
[----:B------:R-:W-:Y:S02]  /*48e0*/  PRMT R135, RZ, 0x7610, R135 ;  /* 0x00007610ff877816 */ /* 0x000fe40000000087 */
[C---:B-1----:R-:W-:Y:S02]  /*48f0*/  IADD3 R36, P3, PT, R16.reuse, UR14, RZ ;  /* 0x0000000e10247c10 */ /* 0x042fe4000ff7e0ff */
[----:B------:R-:W-:Y:S01]  /*4900*/  IADD3 R34, P2, PT, R16, UR13, RZ ;  /* 0x0000000d10227c10 */ /* 0x000fe2000ff5e0ff */
[----:B------:R-:W-:Y:S01]  /*4910*/  IMAD.X R33, R141, 0x1, R12, P1 ;  /* 0x000000018d217824 */ /* 0x000fe200008e060c */
[----:B------:R-:W-:-:S02]  /*4920*/  PRMT R137, RZ, 0x7610, R137 ;  /* 0x00007610ff897816 */ /* 0x000fc40000000089 */
[----:B------:R-:W-:Y:S02]  /*4930*/  PRMT R136, RZ, 0x7610, R136 ;  /* 0x00007610ff887816 */ /* 0x000fe40000000088 */
[C---:B------:R-:W-:Y:S01]  /*4940*/  IADD3.X R35, PT, PT, R141.reuse, UR27, RZ, P2, !PT ;  /* 0x0000001b8d237c10 */ /* 0x040fe200097fe4ff */
[----:B------:R0:W2:Y:S01]  /*4950*/  @!P0 LDG.E.U8 R135, desc[UR8][R32.64] ;  /* 0x0000000820878981 */ /* 0x0000a2000c1e1100 */
[----:B------:R-:W-:-:S03]  /*4960*/  IADD3.X R37, PT, PT, R141, UR28, RZ, P3, !PT ;  /* 0x0000001c8d257c10 */ /* 0x000fc60009ffe4ff */
[----:B------:R1:W2:Y:S04]  /*4970*/  @!P0 LDG.E.U8 R137, desc[UR8][R34.64] ;  /* 0x0000000822898981 */ /* 0x0002a8000c1e1100 */
[----:B------:R1:W2:Y:S01]  /*4980*/  @!P0 LDG.E.U8 R136, desc[UR8][R36.64] ;  /* 0x0000000824888981 */ /* 0x0002a2000c1e1100 */
[C---:B0-----:R-:W-:Y:S02]  /*4990*/  IADD3 R32, P3, PT, R16.reuse, UR15, RZ ;  /* 0x0000000f10207c10 */ /* 0x041fe4000ff7e0ff */
[C---:B-1----:R-:W-:Y:S02]  /*49a0*/  IADD3 R34, P2, PT, R16.reuse, UR12, RZ ;  /* 0x0000000c10227c10 */ /* 0x042fe4000ff5e0ff */
[----:B------:R-:W-:Y:S02]  /*49b0*/  IADD3 R36, P1, PT, R16, UR7, RZ ;  /* 0x0000000710247c10 */ /* 0x000fe4000ff3e0ff */
[----:B------:R-:W-:-:S02]  /*49c0*/  PRMT R250, RZ, 0x7610, R250 ;  /* 0x00007610fffa7816 */ /* 0x000fc400000000fa */
[----:B------:R-:W-:Y:S02]  /*49d0*/  PRMT R251, RZ, 0x7610, R251 ;  /* 0x00007610fffb7816 */ /* 0x000fe400000000fb */
[----:B------:R-:W-:Y:S02]  /*49e0*/  PRMT R252, RZ, 0x7610, R252 ;  /* 0x00007610fffc7816 */ /* 0x000fe400000000fc */
[C---:B------:R-:W-:Y:S02]  /*49f0*/  IADD3.X R33, PT, PT, R141.reuse, UR29, RZ, P3, !PT ;  /* 0x0000001d8d217c10 */ /* 0x040fe40009ffe4ff */
[C---:B------:R-:W-:Y:S02]  /*4a00*/  IADD3.X R35, PT, PT, R141.reuse, UR26, RZ, P2, !PT ;  /* 0x0000001a8d237c10 */ /* 0x040fe400097fe4ff */
[----:B------:R-:W-:Y:S01]  /*4a10*/  IADD3.X R37, PT, PT, R141, UR25, RZ, P1, !PT ;  /* 0x000000198d257c10 */ /* 0x000fe20008ffe4ff */
[----:B------:R0:W3:Y:S04]  /*4a20*/  @!P0 LDG.E.U8 R250, desc[UR8][R32.64] ;  /* 0x0000000820fa8981 */ /* 0x0000e8000c1e1100 */
[----:B------:R1:W3:Y:S04]  /*4a30*/  @!P0 LDG.E.U8 R251, desc[UR8][R34.64] ;  /* 0x0000000822fb8981 */ /* 0x0002e8000c1e1100 */
[----:B------:R-:W3:Y:S01]  /*4a40*/  @!P0 LDG.E.U8 R252, desc[UR8][R36.64] ;  /* 0x0000000824fc8981 */ /* 0x000ee2000c1e1100 */
[----:B------:R-:W-:-:S02]  /*4a50*/  LOP3.LUT R142, R215, 0x3, RZ, 0xc0, !PT ;  /* 0x00000003d78e7812 */ /* 0x000fc400078ec0ff */
[--C-:B------:R-:W-:Y:S02]  /*4a60*/  SHF.R.S32.HI R145, RZ, 0x2, R215.reuse ;  /* 0x00000002ff917819 */ /* 0x100fe400000114d7 */
[----:B------:R-:W-:Y:S02]  /*4a70*/  LOP3.LUT R141, R215, 0x20, RZ, 0xc0, !PT ;  /* 0x00000020d78d7812 */ /* 0x000fe400078ec0ff */
[----:B------:R-:W-:Y:S01]  /*4a80*/  SHF.R.U32.HI R146, RZ, 0x2, R215 ;  /* 0x00000002ff927819 */ /* 0x000fe200000116d7 */
[C---:B------:R-:W-:Y:S02]  /*4a90*/  IMAD.SHL.U32 R143, R142.reuse, 0x20, RZ ;  /* 0x000000208e8f7824 */ /* 0x040fe400078e00ff */
[----:B------:R-:W-:Y:S01]  /*4aa0*/  IMAD.SHL.U32 R144, R142, 0x200, RZ ;  /* 0x000002008e907824 */ /* 0x000fe200078e00ff */
[----:B------:R-:W-:Y:S02]  /*4ab0*/  SGXT R142, R145, 0x1 ;  /* 0x00000001918e781a */ /* 0x000fe40000000200 */
[----:B------:R-:W-:-:S02]  /*4ac0*/  SGXT.U32 R145, R146, 0x3 ;  /* 0x000000039291781a */ /* 0x000fc40000000000 */
[----:B------:R-:W-:Y:S01]  /*4ad0*/  SHF.R.U32.HI R141, RZ, 0x1, R141 ;  /* 0x00000001ff8d7819 */ /* 0x000fe2000001168d */
[----:B0-----:R-:W-:Y:S01]  /*4ae0*/  IMAD.SHL.U32 R32, R215, 0x2, RZ ;  /* 0x00000002d7207824 */ /* 0x001fe200078e00ff */
[----:B------:R-:W-:Y:S01]  /*4af0*/  LOP3.LUT R33, R143, 0x90, R142, 0xf8, !PT ;  /* 0x000000908f217812 */ /* 0x000fe200078ef88e */
[----:B------:R-:W-:Y:S01]  /*4b00*/  IMAD.SHL.U32 R215, R215, 0x10, RZ ;  /* 0x00000010d7d77824 */ /* 0x000fe200078e00ff */
[----:B------:R-:W-:Y:S02]  /*4b10*/  LOP3.LUT R144, R141, R144, R145, 0xfe, !PT ;  /* 0x000000908d907212 */ /* 0x000fe400078efe91 */
[----:B------:R-:W-:Y:S02]  /*4b20*/  LOP3.LUT R33, R33, 0x10, R32, 0x78, !PT ;  /* 0x0000001021217812 */ /* 0x000fe400078e7820 */
[----:B------:R-:W-:Y:S02]  /*4b30*/  LOP3.LUT R32, R215, 0x100, RZ, 0xc0, !PT ;  /* 0x00000100d7207812 */ /* 0x000fe400078ec0ff */
[----:B------:R-:W-:-:S02]  /*4b40*/  LOP3.LUT R144, R144, R143, RZ, 0xfc, !PT ;  /* 0x0000008f90907212 */ /* 0x000fc400078efcff */
[----:B------:R-:W-:Y:S02]  /*4b50*/  IADD3 R32, PT, PT, R33, UR4, R32 ;  /* 0x0000000421207c10 */ /* 0x000fe4000fffe020 */
[C---:B------:R-:W-:Y:S01]  /*4b60*/  LOP3.LUT R180, R144.reuse, 0x10, RZ, 0x3c, !PT ;  /* 0x0000001090b47812 */ /* 0x040fe200078e3cff */
[----:B------:R-:W-:Y:S01]  /*4b70*/  LDS.U8 R242, [R144+UR4] ;  /* 0x0000000490f27984 */ /* 0x000fe20008000000 */
[C---:B------:R-:W-:Y:S02]  /*4b80*/  LOP3.LUT R216, R144.reuse, 0x40, RZ, 0x3c, !PT ;  /* 0x0000004090d87812 */ /* 0x040fe400078e3cff */
[C---:B------:R-:W-:Y:S01]  /*4b90*/  LOP3.LUT R156, R144.reuse, 0x50, RZ, 0x3c, !PT ;  /* 0x00000050909c7812 */ /* 0x040fe200078e3cff */
[----:B------:R-:W0:Y:S01]  /*4ba0*/  LDS.U8 R243, [R144+UR4+0x88] ;  /* 0x0000880490f37984 */ /* 0x000e220008000000 */
[C---:B------:R-:W-:Y:S02]  /*4bb0*/  LOP3.LUT R196, R144.reuse, 0x60, RZ, 0x3c, !PT ;  /* 0x0000006090c47812 */ /* 0x040fe400078e3cff */
[C---:B------:R-:W-:Y:S01]  /*4bc0*/  LOP3.LUT R148, R144.reuse, 0x70, RZ, 0x3c, !PT ;  /* 0x0000007090947812 */ /* 0x040fe200078e3cff */
[----:B------:R-:W-:Y:S01]  /*4bd0*/  LDS.U8 R244, [R144+UR4+0x8] ;  /* 0x0000080490f47984 */ /* 0x000fe20008000000 */
[----:B------:R-:W-:-:S02]  /*4be0*/  LOP3.LUT R33, R144, 0x20, RZ, 0x3c, !PT ;  /* 0x0000002090217812 */ /* 0x000fc400078e3cff */
[----:B-1----:R-:W-:Y:S01]  /*4bf0*/  LOP3.LUT R34, R144, 0x30, RZ, 0x3c, !PT ;  /* 0x0000003090227812 */ /* 0x002fe200078e3cff */
[----:B------:R-:W1:Y:S04]  /*4c00*/  LDS.U8 R245, [R144+UR4+0x80] ;  /* 0x0000800490f57984 */ /* 0x000e680008000000 */
[----:B------:R-:W-:Y:S04]  /*4c10*/  LDS.U8 R246, [R144+UR4+0x800] ;  /* 0x0008000490f67984 */ /* 0x000fe80008000000 */
[----:B------:R-:W0:Y:S04]  /*4c20*/  LDS.U8 R247, [R144+UR4+0x888] ;  /* 0x0008880490f77984 */ /* 0x000e280008000000 */
[----:B------:R-:W-:Y:S04]  /*4c30*/  LDS.U8 R248, [R144+UR4+0x808] ;  /* 0x0008080490f87984 */ /* 0x000fe80008000000 */
[----:B------:R-:W0:Y:S04]  /*4c40*/  LDS.U8 R249, [R144+UR4+0x880] ;  /* 0x0008800490f97984 */ /* 0x000e280008000000 */
[----:B------:R-:W-:Y:S04]  /*4c50*/  LDS.U8 R209, [R216+UR4] ;  /* 0x00000004d8d17984 */ /* 0x000fe80008000000 */
[----:B------:R-:W-:Y:S04]  /*4c60*/  LDS.U8 R210, [R216+UR4+0x88] ;  /* 0x00008804d8d27984 */ /* 0x000fe80008000000 */
        /* <DEDUP_REMOVED lines=53> */
[----:B------:R-:W-:Y:S01]  /*4fc0*/  LDS.U8 R180, [R180+UR4+0x980] ;  /* 0x00098004b4b47984 */ /* 0x000fe20008000000 */
[----:B------:R-:W-:Y:S06]  /*4fd0*/  BAR.SYNC.DEFER_BLOCKING 0x0 ;  /* 0x0000000000007b1d */ /* 0x000fec0000010000 */
[----:B--2---:R-:W-:Y:S04]  /*4fe0*/  STS.U8 [R0+UR4], R135 ;  /* 0x0000008700007988 */ /* 0x004fe80008000004 */
[----:B------:R-:W-:Y:S04]  /*4ff0*/  STS.U8 [R0+UR4+0x40], R132 ;  /* 0x0000408400007988 */ /* 0x000fe80008000004 */
[----:B------:R-:W-:Y:S04]  /*5000*/  STS.U8 [R0+UR4+0x100], R130 ;  /* 0x0001008200007988 */ /* 0x000fe80008000004 */
[----:B------:R-:W-:Y:S04]  /*5010*/  STS.U8 [R0+UR4+0x140], R119 ;  /* 0x0001407700007988 */ /* 0x000fe80008000004 */
[----:B----4-:R0:W-:Y:S04]  /*5020*/  STS.U8 [R0+UR4+0x200], R116 ;  /* 0x0002007400007988 */ /* 0x0101e80008000004 */
[----:B---3--:R-:W-:Y:S04]  /*5030*/  STS.U8 [R0+UR4+0x240], R39 ;  /* 0x0002402700007988 */ /* 0x008fe80008000004 */
[----:B------:R-:W-:Y:S04]  /*5040*/  STS.U8 [R0+UR4+0x300], R136 ;  /* 0x0003008800007988 */ /* 0x000fe80008000004 */
[----:B------:R-:W-:Y:S04]  /*5050*/  STS.U8 [R0+UR4+0x340], R137 ;  /* 0x0003408900007988 */ /* 0x000fe80008000004 */
[----:B------:R-:W-:Y:S04]  /*5060*/  STS.U8 [R134+UR4+0x80], R131 ;  /* 0x0000808386007988 */ /* 0x000fe80008000004 */
[----:B------:R-:W-:Y:S04]  /*5070*/  STS.U8 [R134+UR4+0xc0], R133 ;  /* 0x0000c08586007988 */ /* 0x000fe80008000004 */
[----:B------:R-:W-:Y:S04]  /*5080*/  STS.U8 [R134+UR4+0x180], R118 ;  /* 0x0001807686007988 */ /* 0x000fe80008000004 */
[----:B-----5:R1:W-:Y:S04]  /*5090*/  STS.U8 [R134+UR4+0x1c0], R117 ;  /* 0x0001c07586007988 */ /* 0x0203e80008000004 */
[----:B------:R-:W-:Y:S04]  /*50a0*/  STS.U8 [R134+UR4+0x280], R38 ;  /* 0x0002802686007988 */ /* 0x000fe80008000004 */
[----:B------:R-:W-:Y:S04]  /*50b0*/  STS.U8 [R134+UR4+0x2c0], R250 ;  /* 0x0002c0fa86007988 */ /* 0x000fe80008000004 */
[----:B------:R-:W-:Y:S04]  /*50c0*/  STS.U8 [R134+UR4+0x380], R251 ;  /* 0x000380fb86007988 */ /* 0x000fe80008000004 */
[----:B------:R-:W-:Y:S01]  /*50d0*/  STS.U8 [R134+UR4+0x3c0], R252 ;  /* 0x0003c0fc86007988 */ /* 0x000fe20008000004 */
[----:B------:R-:W-:Y:S06]  /*50e0*/  BAR.SYNC.DEFER_BLOCKING 0x0 ;  /* 0x0000000000007b1d */ /* 0x000fec0000010000 */
[----:B------:R-:W2:Y:S04]  /*50f0*/  LDSM.16.M88.4 R36, [R32] ;  /* 0x000000002024783b */ /* 0x000ea80000000200 */
[----:B------:R-:W3:Y:S01]  /*5100*/  LDSM.16.M88.4 R32, [R32+0x200] ;  /* 0x000200002020783b */ /* 0x000ee20000000200 */
[----:B0-----:R-:W-:-:S02]  /*5110*/  IMAD R116, R243, 0x100, R242 ;  /* 0x00000100f3747824 */ /* 0x001fc400078e02f2 */
[----:B-1----:R-:W-:Y:S02]  /*5120*/  IMAD R117, R245, 0x100, R244 ;  /* 0x00000100f5757824 */ /* 0x002fe400078e02f4 */
[----:B------:R-:W-:Y:S02]  /*5130*/  IMAD R118, R247, 0x100, R246 ;  /* 0x00000100f7767824 */ /* 0x000fe400078e02f6 */
[----:B------:R-:W-:Y:S01]  /*5140*/  IMAD R119, R249, 0x100, R248 ;  /* 0x00000100f9777824 */ /* 0x000fe200078e02f8 */
[----:B------:R-:W-:Y:S02]  /*5150*/  F2FP.F16.E4M3.UNPACK_B R116, R116 ;  /* 0x00000074ff74723e */ /* 0x000fe400020006ff */
[----:B------:R-:W-:Y:S02]  /*5160*/  F2FP.F16.E4M3.UNPACK_B R117, R117 ;  /* 0x00000075ff75723e */ /* 0x000fe400020006ff */
[----:B------:R-:W-:Y:S02]  /*5170*/  F2FP.F16.E4M3.UNPACK_B R118, R118 ;  /* 0x00000076ff76723e */ /* 0x000fe400020006ff */
[----:B------:R-:W-:-:S02]  /*5180*/  F2FP.F16.E4M3.UNPACK_B R119, R119 ;  /* 0x00000077ff77723e */ /* 0x000fc400020006ff */
[----:B--2---:R-:W-:Y:S02]  /*5190*/  F2FP.F16.E4M3.UNPACK_B R130, R36 ;  /* 0x00000024ff82723e */ /* 0x004fe400020006ff */
[----:B------:R-:W-:Y:S02]  /*51a0*/  F2FP.F16.E4M3.UNPACK_B R131, R37 ;  /* 0x00000025ff83723e */ /* 0x000fe400020006ff */
[----:B------:R-:W-:Y:S02]  /*51b0*/  F2FP.F16.E4M3.UNPACK_B R132, R38 ;  /* 0x00000026ff84723e */ /* 0x000fe400020006ff */
[----:B------:R-:W-:Y:S02]  /*51c0*/  F2FP.F16.E4M3.UNPACK_B R133, R39 ;  /* 0x00000027ff85723e */ /* 0x000fe400020006ff */
[----:B---3--:R-:W-:Y:S02]  /*51d0*/  F2FP.F16.E4M3.UNPACK_B R134, R32 ;  /* 0x00000020ff86723e */ /* 0x008fe400020006ff */
[----:B------:R-:W-:-:S02]  /*51e0*/  F2FP.F16.E4M3.UNPACK_B R135, R33 ;  /* 0x00000021ff87723e */ /* 0x000fc400020006ff */
[----:B------:R-:W-:Y:S02]  /*51f0*/  F2FP.F16.E4M3.UNPACK_B R136, R34 ;  /* 0x00000022ff88723e */ /* 0x000fe400020006ff */
[----:B------:R-:W-:Y:S01]  /*5200*/  F2FP.F16.E4M3.UNPACK_B R137, R35 ;  /* 0x00000023ff89723e */ /* 0x000fe200020006ff */
[C---:B------:R-:W-:Y:S08]  /*5210*/  HMMA.16816.F32 R100, R116.reuse, R130, R100 ;  /* 0x000000827464723c */ /* 0x040ff00000001864 */
[C---:B------:R-:W-:Y:S08]  /*5220*/  HMMA.16816.F32 R96, R116.reuse, R132, R96 ;  /* 0x000000847460723c */ /* 0x040ff00000001860 */
[C---:B------:R-:W-:Y:S08]  /*5230*/  HMMA.16816.F32 R92, R116.reuse, R134, R92 ;  /* 0x00000086745c723c */ /* 0x040ff0000000185c */
[----:B------:R-:W-:Y:S01]  /*5240*/  HMMA.16816.F32 R88, R116, R136, R88 ;  /* 0x000000887458723c */ /* 0x000fe20000001858 */
[----:B------:R-:W-:-:S02]  /*5250*/  IMAD R116, R229, 0x100, R228 ;  /* 0x00000100e5747824 */ /* 0x000fc400078e02e4 */
[----:B------:R-:W-:Y:S02]  /*5260*/  IMAD R117, R231, 0x100, R230 ;  /* 0x00000100e7757824 */ /* 0x000fe400078e02e6 */
[----:B------:R-:W-:Y:S02]  /*5270*/  IMAD R118, R233, 0x100, R232 ;  /* 0x00000100e9767824 */ /* 0x000fe400078e02e8 */
[----:B------:R-:W-:Y:S01]  /*5280*/  IMAD R119, R235, 0x100, R234 ;  /* 0x00000100eb777824 */ /* 0x000fe200078e02ea */
[----:B------:R-:W-:Y:S02]  /*5290*/  F2FP.F16.E4M3.UNPACK_B R116, R116 ;  /* 0x00000074ff74723e */ /* 0x000fe400020006ff */
[----:B------:R-:W-:Y:S02]  /*52a0*/  F2FP.F16.E4M3.UNPACK_B R117, R117 ;  /* 0x00000075ff75723e */ /* 0x000fe400020006ff */
[----:B------:R-:W-:Y:S02]  /*52b0*/  F2FP.F16.E4M3.UNPACK_B R118, R118 ;  /* 0x00000076ff76723e */ /* 0x000fe400020006ff */
[----:B------:R-:W-:-:S07]  /*52c0*/  F2FP.F16.E4M3.UNPACK_B R119, R119 ;  /* 0x00000077ff77723e */ /* 0x000fce00020006ff */
        /* <DEDUP_REMOVED lines=24> */
[C---:B------:R-:W-:Y:S01]  /*5450*/  HMMA.16816.F32 R52, R116.reuse, R130, R52 ;  /* 0x000000827434723c */ /* 0x040fe20000001834 */
[----:B------:R-:W-:Y:S02]  /*5460*/  F2FP.F16.E4M3.UNPACK_B R130, R36.H1 ;  /* 0x00000024ff82723e */ /* 0x000fe400030006ff */
[----:B------:R-:W-:Y:S02]  /*5470*/  F2FP.F16.E4M3.UNPACK_B R131, R37.H1 ;  /* 0x00000025ff83723e */ /* 0x000fe400030006ff */
[----:B------:R-:W-:Y:S01]  /*5480*/  F2FP.F16.E4M3.UNPACK_B R36, R32.H1 ;  /* 0x00000020ff24723e */ /* 0x000fe200030006ff */
[----:B------:R-:W-:Y:S01]  /*5490*/  IMAD R32, R158, 0x100, R157 ;  /* 0x000001009e207824 */ /* 0x000fe200078e029d */
[----:B------:R-:W-:Y:S01]  /*54a0*/  F2FP.F16.E4M3.UNPACK_B R37, R33.H1 ;  /* 0x00000021ff25723e */ /* 0x000fe200030006ff */
[----:B------:R-:W-:Y:S01]  /*54b0*/  HMMA.16816.F32 R48, R116, R132, R48 ;  /* 0x000000847430723c */ /* 0x000fe20000001830 */
[----:B------:R-:W-:Y:S01]  /*54c0*/  F2FP.F16.E4M3.UNPACK_B R132, R34.H1 ;  /* 0x00000022ff84723e */ /* 0x000fe200030006ff */
[----:B------:R-:W-:Y:S01]  /*54d0*/  IMAD R33, R160, 0x100, R159 ;  /* 0x00000100a0217824 */ /* 0x000fe200078e029f */
[----:B------:R-:W-:Y:S01]  /*54e0*/  F2FP.F16.E4M3.UNPACK_B R133, R35.H1 ;  /* 0x00000023ff85723e */ /* 0x000fe200030006ff */
[----:B------:R-:W-:-:S02]  /*54f0*/  IMAD R34, R162, 0x100, R161 ;  /* 0x00000100a2227824 */ /* 0x000fc400078e02a1 */
[----:B------:R-:W-:Y:S01]  /*5500*/  IMAD R35, R164, 0x100, R163 ;  /* 0x00000100a4237824 */ /* 0x000fe200078e02a3 */
[----:B------:R-:W-:Y:S02]  /*5510*/  F2FP.F16.E4M3.UNPACK_B R38, R38.H1 ;  /* 0x00000026ff26723e */ /* 0x000fe400030006ff */
[----:B------:R-:W-:Y:S02]  /*5520*/  F2FP.F16.E4M3.UNPACK_B R39, R39.H1 ;  /* 0x00000027ff27723e */ /* 0x000fe400030006ff */
[----:B------:R-:W-:Y:S02]  /*5530*/  F2FP.F16.E4M3.UNPACK_B R32, R32 ;  /* 0x00000020ff20723e */ /* 0x000fe400020006ff */
[----:B------:R-:W-:Y:S02]  /*5540*/  F2FP.F16.E4M3.UNPACK_B R33, R33 ;  /* 0x00000021ff21723e */ /* 0x000fe400020006ff */
[----:B------:R-:W-:Y:S02]  /*5550*/  F2FP.F16.E4M3.UNPACK_B R34, R34 ;  /* 0x00000022ff22723e */ /* 0x000fe400020006ff */
[----:B------:R-:W-:Y:S01]  /*5560*/  F2FP.F16.E4M3.UNPACK_B R35, R35 ;  /* 0x00000023ff23723e */ /* 0x000fe200020006ff */
[----:B------:R-:W-:Y:S01]  /*5570*/  HMMA.16816.F32 R44, R116, R134, R44 ;  /* 0x00000086742c723c */ /* 0x000fe2000000182c */
[----:B------:R-:W-:-:S02]  /*5580*/  IMAD R149, R150, 0x100, R149 ;  /* 0x0000010096957824 */ /* 0x000fc400078e0295 */
[----:B------:R-:W-:Y:S02]  /*5590*/  IMAD R151, R152, 0x100, R151 ;  /* 0x0000010098977824 */ /* 0x000fe400078e0297 */
[----:B------:R-:W-:Y:S02]  /*55a0*/  IMAD R153, R154, 0x100, R153 ;  /* 0x000001009a997824 */ /* 0x000fe400078e0299 */
[----:B------:R-:W-:Y:S01]  /*55b0*/  IMAD R155, R156, 0x100, R155 ;  /* 0x000001009c9b7824 */ /* 0x000fe200078e029b */
[----:B------:R-:W-:Y:S01]  /*55c0*/  HMMA.16816.F32 R40, R116, R136, R40 ;  /* 0x000000887428723c */ /* 0x000fe20000001828 */
[----:B------:R-:W-:Y:S02]  /*55d0*/  IMAD R173, R174, 0x100, R173 ;  /* 0x00000100aead7824 */ /* 0x000fe400078e02ad */
[----:B------:R-:W-:-:S05]  /*55e0*/  IMAD R175, R176, 0x100, R175 ;  /* 0x00000100b0af7824 */ /* 0x000fca00078e02af */
        /* <DEDUP_REMOVED lines=10> */
[----:B------:R-:W-:Y:S02]  /*5690*/  F2FP.F16.E4M3.UNPACK_B R32, R149 ;  /* 0x00000095ff20723e */ /* 0x000fe400020006ff */
[----:B------:R-:W-:Y:S02]  /*56a0*/  F2FP.F16.E4M3.UNPACK_B R33, R151 ;  /* 0x00000097ff21723e */ /* 0x000fe400020006ff */
[----:B------:R-:W-:Y:S02]  /*56b0*/  F2FP.F16.E4M3.UNPACK_B R34, R153 ;  /* 0x00000099ff22723e */ /* 0x000fe400020006ff */
[----:B------:R-:W-:Y:S02]  /*56c0*/  F2FP.F16.E4M3.UNPACK_B R35, R155 ;  /* 0x0000009bff23723e */ /* 0x000fe400020006ff */
[----:B------:R-:W-:Y:S02]  /*56d0*/  F2FP.F16.E4M3.UNPACK_B R116, R173 ;  /* 0x000000adff74723e */ /* 0x000fe400020006ff */
[----:B------:R-:W-:-:S02]  /*56e0*/  F2FP.F16.E4M3.UNPACK_B R117, R175 ;  /* 0x000000afff75723e */ /* 0x000fc400020006ff */
[----:B------:R-:W-:Y:S01]  /*56f0*/  F2FP.F16.E4M3.UNPACK_B R118, R177 ;  /* 0x000000b1ff76723e */ /* 0x000fe200020006ff */
[----:B------:R-:W-:Y:S01]  /*5700*/  HMMA.16816.F32 R68, R32, R130, R68 ;  /* 0x000000822044723c */ /* 0x000fe20000001844 */
[----:B------:R-:W-:Y:S01]  /*5710*/  F2FP.F16.E4M3.UNPACK_B R119, R179 ;  /* 0x000000b3ff77723e */ /* 0x000fe200020006ff */
[----:B------:R-:W-:-:S06]  /*5720*/  USHF.R.S32.HI UR39, URZ, 0x1f, UR42 ;  /* 0x0000001fff277899 */ /* 0x000fcc000801142a */
[----:B------:R-:W-:Y:S01]  /*5730*/  HMMA.16816.F32 R64, R32, R38, R64 ;  /* 0x000000262040723c */ /* 0x000fe20000001840 */
[----:B------:R-:W-:-:S07]  /*5740*/  UIADD3 UR15, UP0, UPT, UR42, UR15, URZ ;  /* 0x0000000f2a0f7290 */ /* 0x000fce000ff1e0ff */
[C---:B------:R-:W-:Y:S08]  /*5750*/  HMMA.16816.F32 R60, R32.reuse, R36, R60 ;  /* 0x00000024203c723c */ /* 0x040ff0000000183c */
[----:B------:R-:W-:Y:S01]  /*5760*/  HMMA.16816.F32 R56, R32, R132, R56 ;  /* 0x000000842038723c */ /* 0x000fe20000001838 */
[----:B------:R-:W-:Y:S02]  /*5770*/  F2FP.F16.E4M3.UNPACK_B R32, R141 ;  /* 0x0000008dff20723e */ /* 0x000fe400020006ff */
[----:B------:R-:W-:-:S02]  /*5780*/  F2FP.F16.E4M3.UNPACK_B R33, R143 ;  /* 0x0000008fff21723e */ /* 0x000fc400020006ff */
[----:B------:R-:W-:Y:S02]  /*5790*/  F2FP.F16.E4M3.UNPACK_B R34, R145 ;  /* 0x00000091ff22723e */ /* 0x000fe400020006ff */
[----:B------:R-:W-:Y:S01]  /*57a0*/  F2FP.F16.E4M3.UNPACK_B R35, R147 ;  /* 0x00000093ff23723e */ /* 0x000fe200020006ff */
[----:B------:R-:W-:Y:S01]  /*57b0*/  HMMA.16816.F32 R100, R116, R130, R100 ;  /* 0x000000827464723c */ /* 0x000fe20000001864 */
[----:B------:R-:W-:Y:S02]  /*57c0*/  UIADD3.X UR29, UPT, UPT, UR39, UR29, URZ, UP0, !UPT ;  /* 0x0000001d271d7290 */ /* 0x000fe400087fe4ff */
[----:B------:R-:W-:Y:S02]  /*57d0*/  UIADD3 UR22, UP0, UPT, UR42, UR22, URZ ;  /* 0x000000162a167290 */ /* 0x000fe4000ff1e0ff */
[----:B------:R-:W-:-:S03]  /*57e0*/  UIADD3 UR5, UPT, UPT, UR5, -0x1, URZ ;  /* 0xffffffff05057890 */ /* 0x000fc6000fffe0ff */
[----:B------:R-:W-:Y:S01]  /*57f0*/  HMMA.16816.F32 R96, R116, R38, R96 ;  /* 0x000000267460723c */ /* 0x000fe20000001860 */
[----:B------:R-:W-:-:S07]  /*5800*/  UIADD3.X UR36, UPT, UPT, UR39, UR36, URZ, UP0, !UPT ;  /* 0x0000002427247290 */ /* 0x000fce00087fe4ff */
[----:B------:R-:W-:Y:S01]  /*5810*/  HMMA.16816.F32 R92, R116, R36, R92 ;  /* 0x00000024745c723c */ /* 0x000fe2000000185c */
[----:B------:R-:W-:-:S07]  /*5820*/  UIADD3 UR7, UP3, UPT, UR42, UR7, URZ ;  /* 0x000000072a077290 */ /* 0x000fce000ff7e0ff */
[----:B------:R-:W-:Y:S01]  /*5830*/  HMMA.16816.F32 R88, R116, R132, R88 ;  /* 0x000000847458723c */ /* 0x000fe20000001858 */
[----:B------:R-:W-:-:S07]  /*5840*/  UISETP.NE.U32.AND UP0, UPT, UR5, URZ, UPT ;  /* 0x000000ff0500728c */ /* 0x000fce000bf05070 */
[C---:B------:R-:W-:Y:S08]  /*5850*/  HMMA.16816.F32 R52, R32.reuse, R130, R52 ;  /* 0x000000822034723c */ /* 0x040ff00000001834 */
[C---:B------:R-:W-:Y:S08]  /*5860*/  HMMA.16816.F32 R48, R32.reuse, R38, R48 ;  /* 0x000000262030723c */ /* 0x040ff00000001830 */
[C---:B------:R-:W-:Y:S08]  /*5870*/  HMMA.16816.F32 R44, R32.reuse, R36, R44 ;  /* 0x00000024202c723c */ /* 0x040ff0000000182c */
[----:B------:R-:W-:Y:S01]  /*5880*/  HMMA.16816.F32 R40, R32, R132, R40 ;  /* 0x000000842028723c */ /* 0x000fe20000001828 */
[----:B------:R-:W-:-:S02]  /*5890*/  UIADD3.X UR25, UPT, UPT, UR39, UR25, URZ, UP3, !UPT ;  /* 0x0000001927197290 */ /* 0x000fc40009ffe4ff */
[----:B------:R-:W-:Y:S02]  /*58a0*/  UIADD3 UR12, UP4, UPT, UR42, UR12, URZ ;  /* 0x0000000c2a0c7290 */ /* 0x000fe4000ff9e0ff */
[----:B------:R-:W-:Y:S02]  /*58b0*/  UIADD3 UR13, UP5, UPT, UR42, UR13, URZ ;  /* 0x0000000d2a0d7290 */ /* 0x000fe4000ffbe0ff */
[----:B------:R-:W-:Y:S02]  /*58c0*/  UIADD3 UR14, UP6, UPT, UR42, UR14, URZ ;  /* 0x0000000e2a0e7290 */ /* 0x000fe4000ffde0ff */
[----:B------:R-:W-:Y:S02]  /*58d0*/  UIADD3 UR16, UP1, UPT, UR42, UR16, URZ ;  /* 0x000000102a107290 */ /* 0x000fe4000ff3e0ff */
[----:B------:R-:W-:Y:S02]  /*58e0*/  UIADD3 UR17, UP2, UPT, UR42, UR17, URZ ;  /* 0x000000112a117290 */ /* 0x000fe4000ff5e0ff */
[----:B------:R-:W-:-:S02]  /*58f0*/  UIADD3 UR18, UP3, UPT, UR42, UR18, URZ ;  /* 0x000000122a127290 */ /* 0x000fc4000ff7e0ff */
[----:B------:R-:W-:Y:S02]  /*5900*/  IADD3 R6, P0, PT, R6, UR42, RZ ;  /* 0x0000002a06067c10 */ /* 0x000fe4000ff1e0ff */
[----:B------:R-:W-:Y:S01]  /*5910*/  IADD3 R10, P1, PT, R10, UR42, RZ ;  /* 0x0000002a0a0a7c10 */ /* 0x000fe2000ff3e0ff */
[----:B------:R-:W-:Y:S02]  /*5920*/  UIADD3.X UR26, UPT, UPT, UR39, UR26, URZ, UP4, !UPT ;  /* 0x0000001a271a7290 */ /* 0x000fe4000a7fe4ff */
[----:B------:R-:W-:Y:S02]  /*5930*/  UIADD3.X UR27, UPT, UPT, UR39, UR27, URZ, UP5, !UPT ;  /* 0x0000001b271b7290 */ /* 0x000fe4000affe4ff */
[----:B------:R-:W-:Y:S02]  /*5940*/  UIADD3.X UR28, UPT, UPT, UR39, UR28, URZ, UP6, !UPT ;  /* 0x0000001c271c7290 */ /* 0x000fe4000b7fe4ff */
[----:B------:R-:W-:Y:S02]  /*5950*/  UIADD3.X UR30, UPT, UPT, UR39, UR30, URZ, UP1, !UPT ;  /* 0x0000001e271e7290 */ /* 0x000fe40008ffe4ff */
[----:B------:R-:W-:-:S02]  /*5960*/  UIADD3.X UR31, UPT, UPT, UR39, UR31, URZ, UP2, !UPT ;  /* 0x0000001f271f7290 */ /* 0x000fc400097fe4ff */
[----:B------:R-:W-:Y:S02]  /*5970*/  UIADD3.X UR32, UPT, UPT, UR39, UR32, URZ, UP3, !UPT ;  /* 0x0000002027207290 */ /* 0x000fe40009ffe4ff */
[----:B------:R-:W-:Y:S01]  /*5980*/  IADD3.X R11, PT, PT, R11, UR39, RZ, P0, !PT ;  /* 0x000000270b0b7c10 */ /* 0x000fe200087fe4ff */
[----:B------:R-:W-:Y:S01]  /*5990*/  UIADD3 UR19, UP4, UPT, UR42, UR19, URZ ;  /* 0x000000132a137290 */ /* 0x000fe2000ff9e0ff */
[----:B------:R-:W-:Y:S01]  /*59a0*/  IADD3.X R12, PT, PT, R12, UR39, RZ, P1, !PT ;  /* 0x000000270c0c7c10 */ /* 0x000fe20008ffe4ff */
[----:B------:R-:W-:Y:S01]  /*59b0*/  UIADD3 UR20, UP5, UPT, UR42, UR20, URZ ;  /* 0x000000142a147290 */ /* 0x000fe2000ffbe0ff */
[----:B------:R-:W-:Y:S01]  /*59c0*/  VIADD R13, R13, 0xffffffe0 ;  /* 0xffffffe00d0d7836 */ /* 0x000fe20000000000 */
[----:B------:R-:W-:Y:S02]  /*59d0*/  UIADD3 UR21, UP6, UPT, UR42, UR21, URZ ;  /* 0x000000152a157290 */ /* 0x000fe4000ffde0ff */
[----:B------:R-:W-:Y:S02]  /*59e0*/  UIADD3 UR23, UP1, UPT, UR42, UR23, URZ ;  /* 0x000000172a177290 */ /* 0x000fe4000ff3e0ff */
[----:B------:R-:W-:-:S02]  /*59f0*/  UIADD3 UR24, UP2, UPT, UR42, UR24, URZ ;  /* 0x000000182a187290 */ /* 0x000fc4000ff5e0ff */
[----:B------:R-:W-:Y:S02]  /*5a00*/  UIADD3 UR10, UP3, UPT, UR6, UR10, URZ ;  /* 0x0000000a060a7290 */ /* 0x000fe4000ff7e0ff */
[----:B------:R-:W-:Y:S02]  /*5a10*/  UIADD3.X UR33, UPT, UPT, UR39, UR33, URZ, UP4, !UPT ;  /* 0x0000002127217290 */ /* 0x000fe4000a7fe4ff */
[----:B------:R-:W-:Y:S02]  /*5a20*/  UIADD3.X UR34, UPT, UPT, UR39, UR34, URZ, UP5, !UPT ;  /* 0x0000002227227290 */ /* 0x000fe4000affe4ff */
[----:B------:R-:W-:Y:S02]  /*5a30*/  UIADD3.X UR35, UPT, UPT, UR39, UR35, URZ, UP6, !UPT ;  /* 0x0000002327237290 */ /* 0x000fe4000b7fe4ff */
[----:B------:R-:W-:Y:S02]  /*5a40*/  UIADD3.X UR37, UPT, UPT, UR39, UR37, URZ, UP1, !UPT ;  /* 0x0000002527257290 */ /* 0x000fe40008ffe4ff */
[----:B------:R-:W-:-:S02]  /*5a50*/  UIADD3.X UR38, UPT, UPT, UR39, UR38, URZ, UP2, !UPT ;  /* 0x0000002627267290 */ /* 0x000fc400097fe4ff */
[----:B------:R-:W-:Y:S01]  /*5a60*/  ULEA.HI.X.SX32 UR11, UR6, UR11, 0x1, UP3 ;  /* 0x0000000b060b7291 */ /* 0x000fe200098f0eff */
[----:B------:R-:W-:Y:S11]  /*5a70*/  BRA.U UP0, `(.L_x_2) ;  /* 0xffffffd100ac7547 */ /* 0x000ff6000b83ffff */
.L_x_1:
[----:B------:R-:W2:Y:S01]  /*5a80*/  LDL.LU R32, [R1+0x8c] ;  /* 0x00008c0001207983 */ /* 0x000ea20000300800 */
[----:B------:R-:W0:Y:S01]  /*5a90*/  LDCU.128 UR12, c[0x0][0x390] ;  /* 0x00007200ff0c77ac */ /* 0x000e220008000c00 */
[C---:B------:R-:W-:Y:S01]  /*5aa0*/  VIADD R7, R4.reuse, 0x1 ;  /* 0x0000000104077836 */ /* 0x040fe20000000000 */
[----:B------:R-:W-:Y:S01]  /*5ab0*/  F2FP.SATFINITE.E4M3.F32.PACK_AB_MERGE_C R100, R101, R100, RZ ;  /* 0x000000646564723e */ /* 0x000fe200048070ff */
[----:B------:R-:W1:Y:S01]  /*5ac0*/  S2R R20, SR_TID.X ;  /* 0x0000000000147919 */ /* 0x000e620000002100 */
[----:B------:R-:W-:Y:S01]  /*5ad0*/  F2FP.SATFINITE.E4M3.F32.PACK_AB_MERGE_C R102, R103, R102, RZ ;  /* 0x000000666766723e */ /* 0x000fe200048070ff */
[C---:B------:R-:W-:Y:S01]  /*5ae0*/  VIADD R3, R4.reuse, 0x3 ;  /* 0x0000000304037836 */ /* 0x040fe20000000000 */
[----:B------:R-:W-:Y:S01]  /*5af0*/  F2FP.SATFINITE.E4M3.F32.PACK_AB_MERGE_C R68, R69, R68, RZ ;  /* 0x000000444544723e */ /* 0x000fe200048070ff */
[----:B------:R-:W-:Y:S01]  /*5b00*/  VIADD R6, R4, 0x2 ;  /* 0x0000000204067836 */ /* 0x000fe20000000000 */
[----:B------:R-:W-:Y:S01]  /*5b10*/  F2FP.SATFINITE.E4M3.F32.PACK_AB_MERGE_C R70, R71, R70, RZ ;  /* 0x000000464746723e */ /* 0x000fe200048070ff */
[----:B------:R-:W3:Y:S01]  /*5b20*/  LDC R39, c[0x0][0x3b4] ;  /* 0x0000ed00ff277b82 */ /* 0x000ee20000000800 */
[----:B------:R-:W-:Y:S01]  /*5b30*/  F2FP.SATFINITE.E4M3.F32.PACK_AB_MERGE_C R84, R85, R84, RZ ;  /* 0x000000545554723e */ /* 0x000fe200048070ff */
[----:B------:R-:W4:Y:S01]  /*5b40*/  LDCU UR5, c[0x0][0x398] ;  /* 0x00007300ff0577ac */ /* 0x000f220008000800 */
[----:B------:R-:W-:-:S02]  /*5b50*/  F2FP.SATFINITE.E4M3.F32.PACK_AB_MERGE_C R52, R53, R52, RZ ;  /* 0x000000343534723e */ /* 0x000fc400048070ff */
[----:B------:R-:W-:Y:S01]  /*5b60*/  LOP3.LUT R100, R100, 0xffff, RZ, 0xc0, !PT ;  /* 0x0000ffff64647812 */ /* 0x000fe200078ec0ff */
[----:B------:R-:W5:Y:S01]  /*5b70*/  LDCU UR6, c[0x0][0x398] ;  /* 0x00007300ff0677ac */ /* 0x000f620008000800 */
[----:B------:R-:W-:Y:S02]  /*5b80*/  LOP3.LUT R102, R102, 0xffff, RZ, 0xc0, !PT ;  /* 0x0000ffff66667812 */ /* 0x000fe400078ec0ff */
[----:B0-----:R-:W-:Y:S01]  /*5b90*/  ISETP.GE.AND P1, PT, R7, UR15, PT ;  /* 0x0000000f07007c0c */ /* 0x001fe2000bf26270 */
[----:B------:R-:W0:Y:S01]  /*5ba0*/  LDCU UR7, c[0x0][0x398] ;  /* 0x00007300ff0777ac */ /* 0x000e220008000800 */
[----:B------:R-:W-:Y:S02]  /*5bb0*/  LOP3.LUT R7, R68, 0xffff, RZ, 0xc0, !PT ;  /* 0x0000ffff44077812 */ /* 0x000fe400078ec0ff */
[----:B------:R-:W-:Y:S01]  /*5bc0*/  LOP3.LUT R9, R70, 0xffff, RZ, 0xc0, !PT ;  /* 0x0000ffff46097812 */ /* 0x000fe200078ec0ff */
[----:B------:R-:W0:Y:S01]  /*5bd0*/  LDCU UR10, c[0x0][0x398] ;  /* 0x00007300ff0a77ac */ /* 0x000e220008000800 */
[----:B------:R-:W-:-:S02]  /*5be0*/  ISETP.GE.AND P2, PT, R3, UR15, PT ;  /* 0x0000000f03007c0c */ /* 0x000fc4000bf46270 */
[----:B------:R-:W-:Y:S01]  /*5bf0*/  ISETP.GE.AND P3, PT, R6, UR15, PT ;  /* 0x0000000f06007c0c */ /* 0x000fe2000bf66270 */
[----:B------:R-:W0:Y:S01]  /*5c00*/  LDCU UR11, c[0x0][0x398] ;  /* 0x00007300ff0b77ac */ /* 0x000e220008000800 */
[----:B------:R-:W-:Y:S02]  /*5c10*/  LOP3.LUT R84, R84, 0xffff, RZ, 0xc0, !PT ;  /* 0x0000ffff54547812 */ /* 0x000fe400078ec0ff */
[----:B------:R-:W-:Y:S02]  /*5c20*/  LOP3.LUT R19, R52, 0xffff, RZ, 0xc0, !PT ;  /* 0x0000ffff34137812 */ /* 0x000fe400078ec0ff */
[----:B------:R-:W-:Y:S02]  /*5c30*/  SHF.R.U32.HI R3, RZ, 0x8, R100 ;  /* 0x00000008ff037819 */ /* 0x000fe40000011664 */
[----:B------:R-:W-:Y:S01]  /*5c40*/  SHF.R.U32.HI R8, RZ, 0x8, R7 ;  /* 0x00000008ff087819 */ /* 0x000fe20000011607 */
[----:B-1----:R-:W-:Y:S01]  /*5c50*/  IMAD.SHL.U32 R12, R20, 0x20, RZ ;  /* 0x00000020140c7824 */ /* 0x002fe200078e00ff */
[----:B------:R-:W-:-:S02]  /*5c60*/  PRMT R15, R102, 0x3340, R9 ;  /* 0x00003340660f7816 */ /* 0x000fc40000000009 */
[----:B------:R-:W-:Y:S02]  /*5c70*/  SHF.R.U32.HI R6, RZ, 0x8, R102 ;  /* 0x00000008ff067819 */ /* 0x000fe40000011666 */
[----:B------:R-:W-:Y:S02]  /*5c80*/  SHF.R.U32.HI R9, RZ, 0x8, R9 ;  /* 0x00000008ff097819 */ /* 0x000fe40000011609 */
[----:B------:R-:W-:Y:S02]  /*5c90*/  PRMT R13, R100, 0x3340, R7 ;  /* 0x00003340640d7816 */ /* 0x000fe40000000007 */
[----:B------:R-:W-:Y:S02]  /*5ca0*/  SHF.R.U32.HI R7, RZ, 0x8, R84 ;  /* 0x00000008ff077819 */ /* 0x000fe40000011654 */
[----:B------:R-:W-:Y:S02]  /*5cb0*/  SHF.R.U32.HI R10, RZ, 0x8, R19 ;  /* 0x00000008ff0a7819 */ /* 0x000fe40000011613 */
[----:B------:R-:W-:-:S02]  /*5cc0*/  LOP3.LUT R3, R3, 0xffff, RZ, 0xc0, !PT ;  /* 0x0000ffff03037812 */ /* 0x000fc400078ec0ff */
[----:B------:R-:W-:Y:S02]  /*5cd0*/  LOP3.LUT R8, R8, 0xffff, RZ, 0xc0, !PT ;  /* 0x0000ffff08087812 */ /* 0x000fe400078ec0ff */
[----:B------:R-:W-:Y:S02]  /*5ce0*/  F2FP.SATFINITE.E4M3.F32.PACK_AB_MERGE_C R86, R87, R86, RZ ;  /* 0x000000565756723e */ /* 0x000fe400048070ff */
[----:B------:R-:W-:Y:S02]  /*5cf0*/  F2FP.SATFINITE.E4M3.F32.PACK_AB_MERGE_C R54, R55, R54, RZ ;  /* 0x000000363736723e */ /* 0x000fe400048070ff */
[----:B------:R-:W-:Y:S02]  /*5d00*/  LOP3.LUT R6, R6, 0xffff, RZ, 0xc0, !PT ;  /* 0x0000ffff06067812 */ /* 0x000fe400078ec0ff */
[----:B------:R-:W-:Y:S02]  /*5d10*/  LOP3.LUT R9, R9, 0xffff, RZ, 0xc0, !PT ;  /* 0x0000ffff09097812 */ /* 0x000fe400078ec0ff */
[----:B------:R-:W-:-:S02]  /*5d20*/  F2FP.SATFINITE.E4M3.F32.PACK_AB_MERGE_C R96, R97, R96, RZ ;  /* 0x000000606160723e */ /* 0x000fc400048070ff */
[----:B------:R-:W-:Y:S02]  /*5d30*/  F2FP.SATFINITE.E4M3.F32.PACK_AB_MERGE_C R64, R65, R64, RZ ;  /* 0x000000404140723e */ /* 0x000fe400048070ff */
[----:B------:R-:W-:Y:S02]  /*5d40*/  LOP3.LUT R7, R7, 0xffff, RZ, 0xc0, !PT ;  /* 0x0000ffff07077812 */ /* 0x000fe400078ec0ff */
[----:B------:R-:W-:Y:S02]  /*5d50*/  LOP3.LUT R10, R10, 0xffff, RZ, 0xc0, !PT ;  /* 0x0000ffff0a0a7812 */ /* 0x000fe400078ec0ff */
[----:B------:R-:W-:Y:S02]  /*5d60*/  PRMT R14, R3, 0x3340, R8 ;  /* 0x00003340030e7816 */ /* 0x000fe40000000008 */
[----:B------:R-:W-:Y:S02]  /*5d70*/  PRMT R16, R6, 0x3340, R9 ;  /* 0x0000334006107816 */ /* 0x000fe40000000009 */
[----:B------:R-:W-:-:S02]  /*5d80*/  LOP3.LUT R86, R86, 0xffff, RZ, 0xc0, !PT ;  /* 0x0000ffff56567812 */ /* 0x000fc400078ec0ff */
[----:B------:R-:W-:Y:S02]  /*5d90*/  LOP3.LUT R3, R54, 0xffff, RZ, 0xc0, !PT ;  /* 0x0000ffff36037812 */ /* 0x000fe400078ec0ff */
[----:B------:R-:W-:Y:S02]  /*5da0*/  LOP3.LUT R96, R96, 0xffff, RZ, 0xc0, !PT ;  /* 0x0000ffff60607812 */ /* 0x000fe400078ec0ff */
[----:B------:R-:W-:Y:S02]  /*5db0*/  LOP3.LUT R9, R64, 0xffff, RZ, 0xc0, !PT ;  /* 0x0000ffff40097812 */ /* 0x000fe400078ec0ff */
[----:B------:R-:W-:Y:S02]  /*5dc0*/  PRMT R17, R84, 0x3340, R19 ;  /* 0x0000334054117816 */ /* 0x000fe40000000013 */
[----:B------:R-:W-:Y:S02]  /*5dd0*/  PRMT R18, R7, 0x3340, R10 ;  /* 0x0000334007127816 */ /* 0x000fe4000000000a */
[----:B------:R-:W-:-:S02]  /*5de0*/  PRMT R19, R86, 0x3340, R3 ;  /* 0x0000334056137816 */ /* 0x000fc40000000003 */
[----:B------:R-:W-:Y:S02]  /*5df0*/  SHF.R.U32.HI R10, RZ, 0x8, R3 ;  /* 0x00000008ff0a7819 */ /* 0x000fe40000011603 */
[----:B------:R-:W-:Y:S02]  /*5e00*/  SHF.R.U32.HI R3, RZ, 0x8, R96 ;  /* 0x00000008ff037819 */ /* 0x000fe40000011660 */
[----:B------:R-:W-:Y:S02]  /*5e10*/  SHF.R.U32.HI R8, RZ, 0x8, R9 ;  /* 0x00000008ff087819 */ /* 0x000fe40000011609 */
[----:B------:R-:W-:Y:S02]  /*5e20*/  SHF.R.U32.HI R7, RZ, 0x8, R86 ;  /* 0x00000008ff077819 */ /* 0x000fe40000011656 */
[----:B------:R-:W-:Y:S02]  /*5e30*/  F2FP.SATFINITE.E4M3.F32.PACK_AB_MERGE_C R80, R81, R80, RZ ;  /* 0x000000505150723e */ /* 0x000fe400048070ff */
[----:B------:R-:W-:-:S02]  /*5e40*/  LOP3.LUT R3, R3, 0xffff, RZ, 0xc0, !PT ;  /* 0x0000ffff03037812 */ /* 0x000fc400078ec0ff */
[----:B------:R-:W-:Y:S02]  /*5e50*/  LOP3.LUT R8, R8, 0xffff, RZ, 0xc0, !PT ;  /* 0x0000ffff08087812 */ /* 0x000fe400078ec0ff */
[----:B------:R-:W-:Y:S02]  /*5e60*/  F2FP.SATFINITE.E4M3.F32.PACK_AB_MERGE_C R82, R83, R82, RZ ;  /* 0x000000525352723e */ /* 0x000fe400048070ff */
[----:B------:R-:W-:Y:S02]  /*5e70*/  F2FP.SATFINITE.E4M3.F32.PACK_AB_MERGE_C R50, R51, R50, RZ ;  /* 0x000000323332723e */ /* 0x000fe400048070ff */
[----:B------:R-:W-:Y:S02]  /*5e80*/  LOP3.LUT R7, R7, 0xffff, RZ, 0xc0, !PT ;  /* 0x0000ffff07077812 */ /* 0x000fe400078ec0ff */
[----:B------:R-:W-:Y:S02]  /*5e90*/  LOP3.LUT R10, R10, 0xffff, RZ, 0xc0, !PT ;  /* 0x0000ffff0a0a7812 */ /* 0x000fe400078ec0ff */
[----:B------:R-:W-:-:S02]  /*5ea0*/  LOP3.LUT R12, R12, 0x200, RZ, 0xc0, !PT ;  /* 0x000002000c0c7812 */ /* 0x000fc400078ec0ff */
[----:B------:R-:W-:Y:S02]  /*5eb0*/  PRMT R22, R3, 0x3340, R8 ;  /* 0x0000334003167816 */ /* 0x000fe40000000008 */
[----:B------:R-:W-:Y:S02]  /*5ec0*/  LOP3.LUT R80, R80, 0xffff, RZ, 0xc0, !PT ;  /* 0x0000ffff50507812 */ /* 0x000fe400078ec0ff */
[----:B------:R-:W-:Y:S02]  /*5ed0*/  LOP3.LUT R82, R82, 0xffff, RZ, 0xc0, !PT ;  /* 0x0000ffff52527812 */ /* 0x000fe400078ec0ff */
[----:B------:R-:W-:Y:S02]  /*5ee0*/  LOP3.LUT R3, R50, 0xffff, RZ, 0xc0, !PT ;  /* 0x0000ffff32037812 */ /* 0x000fe400078ec0ff */
[----:B------:R-:W-:Y:S02]  /*5ef0*/  LOP3.LUT R26, R20, 0x20, RZ, 0xc0, !PT ;  /* 0x00000020141a7812 */ /* 0x000fe400078ec0ff */
[----:B------:R-:W-:-:S02]  /*5f00*/  PRMT R20, R7, 0x3340, R10 ;  /* 0x0000334007147816 */ /* 0x000fc4000000000a */
[----:B------:R-:W-:Y:S02]  /*5f10*/  SHF.R.U32.HI R7, RZ, 0x8, R80 ;  /* 0x00000008ff077819 */ /* 0x000fe40000011650 */
[----:B------:R-:W-:Y:S02]  /*5f20*/  SHF.R.U32.HI R8, RZ, 0x8, R82 ;  /* 0x00000008ff087819 */ /* 0x000fe40000011652 */
[----:B------:R-:W-:Y:S02]  /*5f30*/  F2FP.SATFINITE.E4M3.F32.PACK_AB_MERGE_C R98, R99, R98, RZ ;  /* 0x000000626362723e */ /* 0x000fe400048070ff */
[----:B------:R-:W-:Y:S02]  /*5f40*/  F2FP.SATFINITE.E4M3.F32.PACK_AB_MERGE_C R66, R67, R66, RZ ;  /* 0x000000424342723e */ /* 0x000fe400048070ff */
[----:B------:R-:W-:Y:S02]  /*5f50*/  LOP3.LUT R28, R7, 0xffff, RZ, 0xc0, !PT ;  /* 0x0000ffff071c7812 */ /* 0x000fe400078ec0ff */
[----:B------:R-:W-:-:S02]  /*5f60*/  LOP3.LUT R7, R8, 0xffff, RZ, 0xc0, !PT ;  /* 0x0000ffff08077812 */ /* 0x000fc400078ec0ff */
[----:B------:R-:W-:Y:S02]  /*5f70*/  LOP3.LUT R98, R98, 0xffff, RZ, 0xc0, !PT ;  /* 0x0000ffff62627812 */ /* 0x000fe400078ec0ff */
[----:B------:R-:W-:Y:S02]  /*5f80*/  LOP3.LUT R25, R66, 0xffff, RZ, 0xc0, !PT ;  /* 0x0000ffff42197812 */ /* 0x000fe400078ec0ff */
[----:B------:R-:W-:Y:S02]  /*5f90*/  PRMT R21, R96, 0x3340, R9 ;  /* 0x0000334060157816 */ /* 0x000fe40000000009 */
[----:B------:R-:W-:Y:S02]  /*5fa0*/  SHF.R.U32.HI R6, RZ, 0x8, R98 ;  /* 0x00000008ff067819 */ /* 0x000fe40000011662 */
[----:B------:R-:W-:Y:S02]  /*5fb0*/  SHF.R.U32.HI R9, RZ, 0x8, R25 ;  /* 0x00000008ff097819 */ /* 0x000fe40000011619 */
[----:B------:R-:W-:-:S02]  /*5fc0*/  LOP3.LUT R6, R6, 0xffff, RZ, 0xc0, !PT ;  /* 0x0000ffff06067812 */ /* 0x000fc400078ec0ff */
[----:B------:R-:W-:Y:S02]  /*5fd0*/  LOP3.LUT R9, R9, 0xffff, RZ, 0xc0, !PT ;  /* 0x0000ffff09097812 */ /* 0x000fe400078ec0ff */
[----:B------:R-:W-:Y:S02]  /*5fe0*/  F2FP.SATFINITE.E4M3.F32.PACK_AB_MERGE_C R92, R93, R92, RZ ;  /* 0x0000005c5d5c723e */ /* 0x000fe400048070ff */
[----:B------:R-:W-:Y:S02]  /*5ff0*/  F2FP.SATFINITE.E4M3.F32.PACK_AB_MERGE_C R60, R61, R60, RZ ;  /* 0x0000003c3d3c723e */ /* 0x000fe400048070ff */
[----:B------:R-:W-:Y:S02]  /*6000*/  PRMT R24, R6, 0x3340, R9 ;  /* 0x0000334006187816 */ /* 0x000fe40000000009 */
[----:B------:R-:W-:Y:S02]  /*6010*/  LOP3.LUT R92, R92, 0xffff, RZ, 0xc0, !PT ;  /* 0x0000ffff5c5c7812 */ /* 0x000fe400078ec0ff */
[----:B------:R-:W-:-:S02]  /*6020*/  LOP3.LUT R9, R60, 0xffff, RZ, 0xc0, !PT ;  /* 0x0000ffff3c097812 */ /* 0x000fc400078ec0ff */
[----:B------:R-:W-:Y:S02]  /*6030*/  F2FP.SATFINITE.E4M3.F32.PACK_AB_MERGE_C R94, R95, R94, RZ ;  /* 0x0000005e5f5e723e */ /* 0x000fe400048070ff */
[----:B------:R-:W-:Y:S02]  /*6040*/  F2FP.SATFINITE.E4M3.F32.PACK_AB_MERGE_C R62, R63, R62, RZ ;  /* 0x0000003e3f3e723e */ /* 0x000fe400048070ff */
[----:B------:R-:W-:Y:S02]  /*6050*/  F2FP.SATFINITE.E4M3.F32.PACK_AB_MERGE_C R48, R49, R48, RZ ;  /* 0x000000303130723e */ /* 0x000fe400048070ff */
[----:B------:R-:W-:Y:S02]  /*6060*/  PRMT R27, R82, 0x3340, R3 ;  /* 0x00003340521b7816 */ /* 0x000fe40000000003 */
[----:B------:R-:W-:Y:S02]  /*6070*/  PRMT R29, R92, 0x3340, R9 ;  /* 0x000033405c1d7816 */ /* 0x000fe40000000009 */
[----:B------:R-:W-:-:S02]  /*6080*/  LOP3.LUT R94, R94, 0xffff, RZ, 0xc0, !PT ;  /* 0x0000ffff5e5e7812 */ /* 0x000fc400078ec0ff */
[----:B------:R-:W-:Y:S02]  /*6090*/  LOP3.LUT R31, R62, 0xffff, RZ, 0xc0, !PT ;  /* 0x0000ffff3e1f7812 */ /* 0x000fe400078ec0ff */
[----:B------:R-:W-:Y:S02]  /*60a0*/  SHF.R.U32.HI R9, RZ, 0x8, R9 ;  /* 0x00000008ff097819 */ /* 0x000fe40000011609 */
[----:B------:R-:W-:Y:S02]  /*60b0*/  PRMT R23, R98, 0x3340, R25 ;  /* 0x0000334062177816 */ /* 0x000fe40000000019 */
[----:B------:R-:W-:Y:S02]  /*60c0*/  SHF.R.U32.HI R6, RZ, 0x8, R94 ;  /* 0x00000008ff067819 */ /* 0x000fe4000001165e */
[----:B------:R-:W-:Y:S02]  /*60d0*/  SHF.R.U32.HI R10, RZ, 0x8, R31 ;  /* 0x00000008ff0a7819 */ /* 0x000fe4000001161f */
[----:B------:R-:W-:-:S02]  /*60e0*/  LOP3.LUT R9, R9, 0xffff, RZ, 0xc0, !PT ;  /* 0x0000ffff09097812 */ /* 0x000fc400078ec0ff */
[----:B------:R-:W-:Y:S02]  /*60f0*/  F2FP.SATFINITE.E4M3.F32.PACK_AB_MERGE_C R76, R77, R76, RZ ;  /* 0x0000004c4d4c723e */ /* 0x000fe400048070ff */
[----:B------:R-:W-:Y:S02]  /*6100*/  F2FP.SATFINITE.E4M3.F32.PACK_AB_MERGE_C R44, R45, R44, RZ ;  /* 0x0000002c2d2c723e */ /* 0x000fe400048070ff */
[----:B------:R-:W-:Y:S02]  /*6110*/  LOP3.LUT R10, R10, 0xffff, RZ, 0xc0, !PT ;  /* 0x0000ffff0a0a7812 */ /* 0x000fe400078ec0ff */
[----:B------:R-:W-:Y:S02]  /*6120*/  F2FP.SATFINITE.E4M3.F32.PACK_AB_MERGE_C R78, R79, R78, RZ ;  /* 0x0000004e4f4e723e */ /* 0x000fe400048070ff */
[----:B------:R-:W-:Y:S02]  /*6130*/  F2FP.SATFINITE.E4M3.F32.PACK_AB_MERGE_C R46, R47, R46, RZ ;  /* 0x0000002e2f2e723e */ /* 0x000fe400048070ff */
[----:B------:R-:W-:-:S02]  /*6140*/  LOP3.LUT R76, R76, 0xffff, RZ, 0xc0, !PT ;  /* 0x0000ffff4c4c7812 */ /* 0x000fc400078ec0ff */
[----:B------:R-:W-:Y:S02]  /*6150*/  F2FP.SATFINITE.E4M3.F32.PACK_AB_MERGE_C R88, R89, R88, RZ ;  /* 0x000000585958723e */ /* 0x000fe400048070ff */
[----:B------:R-:W-:Y:S02]  /*6160*/  F2FP.SATFINITE.E4M3.F32.PACK_AB_MERGE_C R56, R57, R56, RZ ;  /* 0x000000383938723e */ /* 0x000fe400048070ff */
[----:B------:R-:W-:Y:S02]  /*6170*/  PRMT R33, R94, 0x3340, R31 ;  /* 0x000033405e217816 */ /* 0x000fe4000000001f */
[----:B------:R-:W-:Y:S02]  /*6180*/  LOP3.LUT R78, R78, 0xffff, RZ, 0xc0, !PT ;  /* 0x0000ffff4e4e7812 */ /* 0x000fe400078ec0ff */
[----:B------:R-:W-:Y:S02]  /*6190*/  LOP3.LUT R88, R88, 0xffff, RZ, 0xc0, !PT ;  /* 0x0000ffff58587812 */ /* 0x000fe400078ec0ff */
[----:B------:R-:W-:-:S02]  /*61a0*/  F2FP.SATFINITE.E4M3.F32.PACK_AB_MERGE_C R72, R73, R72, RZ ;  /* 0x000000484948723e */ /* 0x000fc400048070ff */
[----:B------:R-:W-:Y:S02]  /*61b0*/  F2FP.SATFINITE.E4M3.F32.PACK_AB_MERGE_C R40, R41, R40, RZ ;  /* 0x000000282928723e */ /* 0x000fe400048070ff */
[----:B------:R-:W-:Y:S02]  /*61c0*/  F2FP.SATFINITE.E4M3.F32.PACK_AB_MERGE_C R74, R75, R74, RZ ;  /* 0x0000004a4b4a723e */ /* 0x000fe400048070ff */
[----:B------:R-:W-:Y:S02]  /*61d0*/  F2FP.SATFINITE.E4M3.F32.PACK_AB_MERGE_C R42, R43, R42, RZ ;  /* 0x0000002a2b2a723e */ /* 0x000fe400048070ff */
[----:B------:R-:W-:Y:S02]  /*61e0*/  LOP3.LUT R72, R72, 0xffff, RZ, 0xc0, !PT ;  /* 0x0000ffff48487812 */ /* 0x000fe400078ec0ff */
[----:B------:R-:W-:Y:S02]  /*61f0*/  LOP3.LUT R74, R74, 0xffff, RZ, 0xc0, !PT ;  /* 0x0000ffff4a4a7812 */ /* 0x000fe400078ec0ff */
[----:B------:R-:W-:-:S02]  /*6200*/  F2FP.SATFINITE.E4M3.F32.PACK_AB_MERGE_C R90, R91, R90, RZ ;  /* 0x0000005a5b5a723e */ /* 0x000fc400048070ff */
[----:B------:R-:W-:Y:S02]  /*6210*/  F2FP.SATFINITE.E4M3.F32.PACK_AB_MERGE_C R58, R59, R58, RZ ;  /* 0x0000003a3b3a723e */ /* 0x000fe400048070ff */
[----:B------:R-:W-:Y:S01]  /*6220*/  LOP3.LUT R90, R90, 0xffff, RZ, 0xc0, !PT ;  /* 0x0000ffff5a5a7812 */ /* 0x000fe200078ec0ff */
[----:B------:R-:W-:Y:S01]  /*6230*/  BAR.SYNC.DEFER_BLOCKING 0x0 ;  /* 0x0000000000007b1d */ /* 0x000fe20000010000 */
[----:B------:R-:W-:-:S04]  /*6240*/  ISETP.GE.AND P0, PT, R2, UR14, PT ;  /* 0x0000000e02007c0c */ /* 0x000fc8000bf06270 */
[----:B------:R-:W-:Y:S02]  /*6250*/  ISETP.LT.AND P0, PT, R4, UR15, !P0 ;  /* 0x0000000f04007c0c */ /* 0x000fe4000c701270 */
[----:B--2---:R-:W-:-:S04]  /*6260*/  LOP3.LUT R11, R32, 0xf0, RZ, 0xc0, !PT ;  /* 0x000000f0200b7812 */ /* 0x004fc800078ec0ff */
[----:B------:R-:W-:Y:S02]  /*6270*/  IADD3 R11, PT, PT, R12, UR4, R11 ;  /* 0x000000040c0b7c10 */ /* 0x000fe4000fffe00b */
[----:B------:R-:W-:Y:S02]  /*6280*/  SHF.R.U32.HI R12, RZ, 0x8, R3 ;  /* 0x00000008ff0c7819 */ /* 0x000fe40000011603 */
[----:B------:R-:W-:Y:S01]  /*6290*/  SHF.R.U32.HI R3, RZ, 0x8, R92 ;  /* 0x00000008ff037819 */ /* 0x000fe2000001165c */
[----:B------:R-:W-:Y:S01]  /*62a0*/  IMAD R26, R26, 0x8, R11 ;  /* 0x000000081a1a7824 */ /* 0x000fe200078e020b */
[----:B------:R-:W-:Y:S02]  /*62b0*/  LOP3.LUT R12, R12, 0xffff, RZ, 0xc0, !PT ;  /* 0x0000ffff0c0c7812 */ /* 0x000fe400078ec0ff */
[----:B------:R-:W-:Y:S02]  /*62c0*/  LOP3.LUT R11, R48, 0xffff, RZ, 0xc0, !PT ;  /* 0x0000ffff300b7812 */ /* 0x000fe400078ec0ff */
[----:B------:R-:W-:-:S02]  /*62d0*/  PRMT R30, R7, 0x3340, R12 ;  /* 0x00003340071e7816 */ /* 0x000fc4000000000c */
[----:B------:R-:W-:Y:S02]  /*62e0*/  PRMT R12, R13, 0x5410, R14 ;  /* 0x000054100d0c7816 */ /* 0x000fe4000000000e */
[----:B------:R-:W-:Y:S02]  /*62f0*/  PRMT R13, R15, 0x5410, R16 ;  /* 0x000054100f0d7816 */ /* 0x000fe40000000010 */
[----:B------:R-:W-:Y:S02]  /*6300*/  PRMT R14, R17, 0x5410, R18 ;  /* 0x00005410110e7816 */ /* 0x000fe40000000012 */
[----:B------:R-:W-:Y:S02]  /*6310*/  PRMT R15, R19, 0x5410, R20 ;  /* 0x00005410130f7816 */ /* 0x000fe40000000014 */
[--C-:B------:R-:W-:Y:S02]  /*6320*/  PRMT R25, R80, 0x3340, R11.reuse ;  /* 0x0000334050197816 */ /* 0x100fe4000000000b */
[----:B------:R-:W-:Y:S01]  /*6330*/  LOP3.LUT R8, R3, 0xffff, RZ, 0xc0, !PT ;  /* 0x0000ffff03087812 */ /* 0x000fe200078ec0ff */
[----:B------:R-:W-:Y:S01]  /*6340*/  STSM.16.M88.4 [R26], R12 ;  /* 0x0000000c1a007844 */ /* 0x000fe20000000200 */
[----:B------:R-:W-:-:S02]  /*6350*/  SHF.R.U32.HI R11, RZ, 0x8, R11 ;  /* 0x00000008ff0b7819 */ /* 0x000fc4000001160b */
[----:B------:R-:W-:Y:S02]  /*6360*/  LOP3.LUT R3, R6, 0xffff, RZ, 0xc0, !PT ;  /* 0x0000ffff06037812 */ /* 0x000fe400078ec0ff */
[----:B------:R-:W-:Y:S02]  /*6370*/  PRMT R32, R8, 0x3340, R9 ;  /* 0x0000334008207816 */ /* 0x000fe40000000009 */
[----:B------:R-:W-:Y:S02]  /*6380*/  LOP3.LUT R11, R11, 0xffff, RZ, 0xc0, !PT ;  /* 0x0000ffff0b0b7812 */ /* 0x000fe400078ec0ff */
[----:B------:R-:W-:Y:S02]  /*6390*/  LOP3.LUT R9, R44, 0xffff, RZ, 0xc0, !PT ;  /* 0x0000ffff2c097812 */ /* 0x000fe400078ec0ff */
[----:B------:R-:W-:Y:S02]  /*63a0*/  PRMT R34, R3, 0x3340, R10 ;  /* 0x0000334003227816 */ /* 0x000fe4000000000a */
[----:B------:R-:W-:Y:S01]  /*63b0*/  LEA R20, R0, UR4, 0x4 ;  /* 0x0000000400147c11 */ /* 0x000fe2000f8e20ff */
[----:B------:R-:W-:Y:S01]  /*63c0*/  BAR.SYNC.DEFER_BLOCKING 0x0 ;  /* 0x0000000000007b1d */ /* 0x000fe20000010000 */
[----:B------:R-:W-:-:S02]  /*63d0*/  PRMT R28, R28, 0x3340, R11 ;  /* 0x000033401c1c7816 */ /* 0x000fc4000000000b */
[----:B------:R-:W-:Y:S02]  /*63e0*/  LOP3.LUT R3, R46, 0xffff, RZ, 0xc0, !PT ;  /* 0x0000ffff2e037812 */ /* 0x000fe400078ec0ff */
[--C-:B------:R-:W-:Y:S01]  /*63f0*/  PRMT R31, R76, 0x3340, R9.reuse ;  /* 0x000033404c1f7816 */ /* 0x100fe20000000009 */
[----:B------:R-:W1:Y:S01]  /*6400*/  LDCU UR4, c[0x0][0x3b8] ;  /* 0x00007700ff0477ac */ /* 0x000e620008000800 */
[----:B------:R-:W-:Y:S02]  /*6410*/  LOP3.LUT R11, R56, 0xffff, RZ, 0xc0, !PT ;  /* 0x0000ffff380b7812 */ /* 0x000fe400078ec0ff */
[----:B------:R-:W-:Y:S02]  /*6420*/  SHF.R.U32.HI R6, RZ, 0x8, R76 ;  /* 0x00000008ff067819 */ /* 0x000fe4000001164c */
[----:B------:R-:W-:Y:S02]  /*6430*/  SHF.R.U32.HI R9, RZ, 0x8, R9 ;  /* 0x00000008ff097819 */ /* 0x000fe40000011609 */
[----:B------:R-:W-:-:S02]  /*6440*/  PRMT R35, R78, 0x3340, R3 ;  /* 0x000033404e237816 */ /* 0x000fc40000000003 */
[----:B------:R-:W-:Y:S02]  /*6450*/  SHF.R.U32.HI R10, RZ, 0x8, R3 ;  /* 0x00000008ff0a7819 */ /* 0x000fe40000011603 */
[----:B------:R-:W-:Y:S02]  /*6460*/  SHF.R.U32.HI R3, RZ, 0x8, R88 ;  /* 0x00000008ff037819 */ /* 0x000fe40000011658 */
[----:B------:R-:W-:Y:S02]  /*6470*/  SHF.R.U32.HI R8, RZ, 0x8, R11 ;  /* 0x00000008ff087819 */ /* 0x000fe4000001160b */
[----:B------:R-:W-:Y:S02]  /*6480*/  LOP3.LUT R6, R6, 0xffff, RZ, 0xc0, !PT ;  /* 0x0000ffff06067812 */ /* 0x000fe400078ec0ff */
[----:B------:R-:W-:Y:S01]  /*6490*/  LOP3.LUT R9, R9, 0xffff, RZ, 0xc0, !PT ;  /* 0x0000ffff09097812 */ /* 0x000fe200078ec0ff */
[----:B------:R-:W2:Y:S01]  /*64a0*/  LDS.128 R16, [R20] ;  /* 0x0000000014107984 */ /* 0x000ea20000000c00 */
[----:B------:R-:W-:-:S02]  /*64b0*/  LOP3.LUT R3, R3, 0xffff, RZ, 0xc0, !PT ;  /* 0x0000ffff03037812 */ /* 0x000fc400078ec0ff */
[----:B------:R-:W-:Y:S02]  /*64c0*/  LOP3.LUT R8, R8, 0xffff, RZ, 0xc0, !PT ;  /* 0x0000ffff08087812 */ /* 0x000fe400078ec0ff */
[----:B------:R-:W-:Y:S02]  /*64d0*/  PRMT R36, R6, 0x3340, R9 ;  /* 0x0000334006247816 */ /* 0x000fe40000000009 */
[----:B------:R-:W-:Y:S02]  /*64e0*/  SHF.R.U32.HI R7, RZ, 0x8, R78 ;  /* 0x00000008ff077819 */ /* 0x000fe4000001164e */
[----:B------:R-:W-:Y:S02]  /*64f0*/  PRMT R37, R88, 0x3340, R11 ;  /* 0x0000334058257816 */ /* 0x000fe4000000000b */
[----:B------:R-:W-:Y:S02]  /*6500*/  LOP3.LUT R9, R40, 0xffff, RZ, 0xc0, !PT ;  /* 0x0000ffff28097812 */ /* 0x000fe400078ec0ff */
[----:B------:R-:W-:-:S02]  /*6510*/  LOP3.LUT R11, R42, 0xffff, RZ, 0xc0, !PT ;  /* 0x0000ffff2a0b7812 */ /* 0x000fc400078ec0ff */
[----:B------:R-:W-:Y:S02]  /*6520*/  PRMT R44, R3, 0x3340, R8 ;  /* 0x00003340032c7816 */ /* 0x000fe40000000008 */
[----:B------:R-:W-:Y:S02]  /*6530*/  LOP3.LUT R7, R7, 0xffff, RZ, 0xc0, !PT ;  /* 0x0000ffff07077812 */ /* 0x000fe400078ec0ff */
[----:B------:R-:W-:Y:S02]  /*6540*/  LOP3.LUT R10, R10, 0xffff, RZ, 0xc0, !PT ;  /* 0x0000ffff0a0a7812 */ /* 0x000fe400078ec0ff */
[--C-:B------:R-:W-:Y:S02]  /*6550*/  PRMT R46, R72, 0x3340, R9.reuse ;  /* 0x00003340482e7816 */ /* 0x100fe40000000009 */
[----:B------:R-:W-:Y:S02]  /*6560*/  SHF.R.U32.HI R8, RZ, 0x8, R9 ;  /* 0x00000008ff087819 */ /* 0x000fe40000011609 */
[----:B------:R-:W-:-:S02]  /*6570*/  SHF.R.U32.HI R3, RZ, 0x8, R72 ;  /* 0x00000008ff037819 */ /* 0x000fc40000011648 */
[----:B------:R-:W-:Y:S02]  /*6580*/  SHF.R.U32.HI R6, RZ, 0x8, R74 ;  /* 0x00000008ff067819 */ /* 0x000fe4000001164a */
[----:B------:R-:W-:Y:S02]  /*6590*/  SHF.R.U32.HI R9, RZ, 0x8, R11 ;  /* 0x00000008ff097819 */ /* 0x000fe4000001160b */
[----:B------:R-:W-:Y:S02]  /*65a0*/  PRMT R38, R7, 0x3340, R10 ;  /* 0x0000334007267816 */ /* 0x000fe4000000000a */
[----:B------:R-:W-:Y:S02]  /*65b0*/  LOP3.LUT R3, R3, 0xffff, RZ, 0xc0, !PT ;  /* 0x0000ffff03037812 */ /* 0x000fe400078ec0ff */
[----:B------:R-:W-:Y:S02]  /*65c0*/  LOP3.LUT R8, R8, 0xffff, RZ, 0xc0, !PT ;  /* 0x0000ffff08087812 */ /* 0x000fe400078ec0ff */
[----:B------:R-:W-:-:S02]  /*65d0*/  LOP3.LUT R10, R6, 0xffff, RZ, 0xc0, !PT ;  /* 0x0000ffff060a7812 */ /* 0x000fc400078ec0ff */
[----:B------:R-:W-:Y:S02]  /*65e0*/  LOP3.LUT R9, R9, 0xffff, RZ, 0xc0, !PT ;  /* 0x0000ffff09097812 */ /* 0x000fe400078ec0ff */
[----:B------:R-:W-:Y:S02]  /*65f0*/  PRMT R47, R74, 0x3340, R11 ;  /* 0x000033404a2f7816 */ /* 0x000fe4000000000b */
[----:B------:R-:W-:Y:S02]  /*6600*/  PRMT R3, R3, 0x3340, R8 ;  /* 0x0000334003037816 */ /* 0x000fe40000000008 */
[----:B------:R-:W-:Y:S02]  /*6610*/  PRMT R40, R10, 0x3340, R9 ;  /* 0x000033400a287816 */ /* 0x000fe40000000009 */
[----:B------:R-:W-:Y:S01]  /*6620*/  PRMT R8, R21, 0x5410, R22 ;  /* 0x0000541015087816 */ /* 0x000fe20000000016 */
[----:B------:R-:W-:Y:S01]  /*6630*/  VIADD R21, R4, 0x4 ;  /* 0x0000000404157836 */ /* 0x000fe20000000000 */
[----:B------:R-:W-:-:S02]  /*6640*/  PRMT R9, R23, 0x5410, R24 ;  /* 0x0000541017097816 */ /* 0x000fc40000000018 */
[----:B------:R-:W-:Y:S01]  /*6650*/  PRMT R10, R25, 0x5410, R28 ;  /* 0x00005410190a7816 */ /* 0x000fe2000000001c */
[----:B-1----:R-:W-:Y:S01]  /*6660*/  IMAD R25, R4, UR4, RZ ;  /* 0x0000000404197c24 */ /* 0x002fe2000f8e02ff */
[----:B------:R-:W-:Y:S01]  /*6670*/  PRMT R11, R27, 0x5410, R30 ;  /* 0x000054101b0b7816 */ /* 0x000fe2000000001e */
[----:B------:R-:W-:Y:S01]  /*6680*/  BAR.SYNC.DEFER_BLOCKING 0x0 ;  /* 0x0000000000007b1d */ /* 0x000fe20000010000 */
[----:B------:R-:W-:Y:S01]  /*6690*/  PRMT R33, R33, 0x5410, R34 ;  /* 0x0000541021217816 */ /* 0x000fe20000000022 */
[----:B------:R-:W-:Y:S01]  /*66a0*/  VIADD R28, R25, UR4 ;  /* 0x00000004191c7c36 */ /* 0x000fe20008000000 */
[----:B------:R-:W-:Y:S02]  /*66b0*/  PRMT R32, R29, 0x5410, R32 ;  /* 0x000054101d207816 */ /* 0x000fe40000000020 */
[----:B------:R-:W-:Y:S01]  /*66c0*/  PRMT R34, R31, 0x5410, R36 ;  /* 0x000054101f227816 */ /* 0x000fe20000000024 */
[----:B------:R-:W-:Y:S01]  /*66d0*/  VIADD R30, R28, UR4 ;  /* 0x000000041c1e7c36 */ /* 0x000fe20008000000 */
[----:B------:R-:W-:-:S02]  /*66e0*/  PRMT R35, R35, 0x5410, R38 ;  /* 0x0000541023237816 */ /* 0x000fc40000000026 */
[----:B------:R-:W-:Y:S02]  /*66f0*/  LOP3.LUT R7, R58, 0xffff, RZ, 0xc0, !PT ;  /* 0x0000ffff3a077812 */ /* 0x000fe400078ec0ff */
[----:B------:R-:W-:Y:S02]  /*6700*/  SHF.R.U32.HI R0, RZ, 0x8, R90 ;  /* 0x00000008ff007819 */ /* 0x000fe4000001165a */
[--C-:B------:R-:W-:Y:S02]  /*6710*/  PRMT R45, R90, 0x3340, R7.reuse ;  /* 0x000033405a2d7816 */ /* 0x100fe40000000007 */
[----:B------:R-:W-:Y:S02]  /*6720*/  SHF.R.U32.HI R7, RZ, 0x8, R7 ;  /* 0x00000008ff077819 */ /* 0x000fe40000011607 */
[----:B------:R-:W-:Y:S02]  /*6730*/  LOP3.LUT R0, R0, 0xffff, RZ, 0xc0, !PT ;  /* 0x0000ffff00007812 */ /* 0x000fe400078ec0ff */
[----:B------:R-:W-:-:S02]  /*6740*/  LOP3.LUT R7, R7, 0xffff, RZ, 0xc0, !PT ;  /* 0x0000ffff07077812 */ /* 0x000fc400078ec0ff */
[----:B------:R-:W-:Y:S02]  /*6750*/  PRMT R44, R37, 0x5410, R44 ;  /* 0x00005410252c7816 */ /* 0x000fe4000000002c */
[----:B------:R-:W-:Y:S01]  /*6760*/  PRMT R6, R0, 0x3340, R7 ;  /* 0x0000334000067816 */ /* 0x000fe20000000007 */
[----:B------:R-:W-:Y:S01]  /*6770*/  STSM.16.M88.4 [R26], R8 ;  /* 0x000000081a007844 */ /* 0x000fe20000000200 */
[----:B------:R-:W-:Y:S01]  /*6780*/  PRMT R46, R46, 0x5410, R3 ;  /* 0x000054102e2e7816 */ /* 0x000fe20000000003 */
[----:B---3--:R-:W-:Y:S01]  /*6790*/  IMAD R0, R2, R39, RZ ;  /* 0x0000002702007224 */ /* 0x008fe200078e02ff */
[----:B------:R-:W-:Y:S01]  /*67a0*/  PRMT R45, R45, 0x5410, R6 ;  /* 0x000054102d2d7816 */ /* 0x000fe20000000006 */
[----:B------:R-:W-:Y:S01]  /*67b0*/  BAR.SYNC.DEFER_BLOCKING 0x0 ;  /* 0x0000000000007b1d */ /* 0x000fe20000010000 */
[----:B------:R-:W-:Y:S01]  /*67c0*/  PRMT R47, R47, 0x5410, R40 ;  /* 0x000054102f2f7816 */ /* 0x000fe20000000028 */
[----:B------:R-:W-:Y:S01]  /*67d0*/  IMAD R7, R39, 0x40, R0 ;  /* 0x0000004027077824 */ /* 0x000fe200078e0200 */
[----:B------:R-:W-:-:S02]  /*67e0*/  IADD3 R6, P4, PT, R0, UR12, RZ ;  /* 0x0000000c00067c10 */ /* 0x000fc4000ff9e0ff */
[----:B------:R-:W-:Y:S02]  /*67f0*/  SHF.R.S32.HI R27, RZ, 0x1f, R25 ;  /* 0x0000001fff1b7819 */ /* 0x000fe40000011419 */
[----:B------:R-:W-:Y:S02]  /*6800*/  LEA.HI.X.SX32 R0, R0, UR13, 0x1, P4 ;  /* 0x0000000d00007c11 */ /* 0x000fe4000a0f0eff */
[----:B------:R-:W-:Y:S02]  /*6810*/  IADD3 R22, P5, PT, R25, R6, RZ ;  /* 0x0000000619167210 */ /* 0x000fe40007fbe0ff */
[----:B------:R-:W-:Y:S02]  /*6820*/  ISETP.GE.AND P4, PT, R4, UR15, PT ;  /* 0x0000000f04007c0c */ /* 0x000fe4000bf86270 */
[----:B--2---:R-:W-:Y:S01]  /*6830*/  PRMT R29, R16, 0x7770, RZ ;  /* 0x00007770101d7816 */ /* 0x004fe200000000ff */
[----:B------:R-:W-:Y:S01]  /*6840*/  IMAD.X R23, R27, 0x1, R0, P5 ;  /* 0x000000011b177824 */ /* 0x000fe200028e0600 */
[----:B------:R-:W-:Y:S01]  /*6850*/  IADD3 R3, P5, PT, R7, UR12, RZ ;  /* 0x0000000c07037c10 */ /* 0x000fe2000ffbe0ff */
[----:B------:R-:W1:Y:S01]  /*6860*/  LDCU UR12, c[0x0][0x398] ;  /* 0x00007300ff0c77ac */ /* 0x000e620008000800 */
[----:B------:R-:W-:-:S02]  /*6870*/  ISETP.LT.AND P4, PT, R5, UR14, !P4 ;  /* 0x0000000e05007c0c */ /* 0x000fc4000e781270 */
[----:B------:R-:W-:Y:S02]  /*6880*/  LEA.HI.X.SX32 R7, R7, UR13, 0x1, P5 ;  /* 0x0000000d07077c11 */ /* 0x000fe4000a8f0eff */
[----:B------:R-:W-:Y:S02]  /*6890*/  ISETP.LT.AND P5, PT, R2, UR14, !P1 ;  /* 0x0000000e02007c0c */ /* 0x000fe4000cfa1270 */
[C---:B------:R-:W-:Y:S01]  /*68a0*/  PRMT R31, R16.reuse, 0x7772, RZ ;  /* 0x00007772101f7816 */ /* 0x040fe200000000ff */
[----:B------:R-:W2:Y:S01]  /*68b0*/  LDS.128 R12, [R20] ;  /* 0x00000000140c7984 */ /* 0x000ea20000000c00 */
[----:B------:R-:W-:Y:S06]  /*68c0*/  BAR.SYNC.DEFER_BLOCKING 0x0 ;  /* 0x0000000000007b1d */ /* 0x000fec0000010000 */
[----:B------:R3:W-:Y:S02]  /*68d0*/  STSM.16.M88.4 [R26], R32 ;  /* 0x000000201a007844 */ /* 0x0007e40000000200 */
[----:B------:R-:W-:Y:S01]  /*68e0*/  BAR.SYNC.DEFER_BLOCKING 0x0 ;  /* 0x0000000000007b1d */ /* 0x000fe20000010000 */
[----:B---3--:R-:W-:-:S02]  /*68f0*/  PRMT R33, R16, 0x7771, RZ ;  /* 0x0000777110217816 */ /* 0x008fc400000000ff */
[----:B------:R-:W-:Y:S02]  /*6900*/  SHF.R.S32.HI R32, RZ, 0x1f, R28 ;  /* 0x0000001fff207819 */ /* 0x000fe4000001141c */
[----:B------:R-:W-:Y:S01]  /*6910*/  PRMT R35, R16, 0x7773, RZ ;  /* 0x0000777310237816 */ /* 0x000fe200000000ff */
[----:B------:R-:W-:Y:S01]  /*6920*/  VIADD R16, R4, 0x6 ;  /* 0x0000000604107836 */ /* 0x000fe20000000000 */
[----:B------:R-:W-:Y:S01]  /*6930*/  SHF.R.S32.HI R34, RZ, 0x1f, R30 ;  /* 0x0000001fff227819 */ /* 0x000fe2000001141e */
[----:B------:R-:W3:Y:S01]  /*6940*/  LDS.128 R8, [R20] ;  /* 0x0000000014087984 */ /* 0x000ee20000000c00 */
[----:B------:R-:W-:Y:S06]  /*6950*/  BAR.SYNC.DEFER_BLOCKING 0x0 ;  /* 0x0000000000007b1d */ /* 0x000fec0000010000 */
[----:B------:R0:W-:Y:S02]  /*6960*/  STSM.16.M88.4 [R26], R44 ;  /* 0x0000002c1a007844 */ /* 0x0001e40000000200 */
[----:B------:R-:W-:Y:S01]  /*6970*/  BAR.SYNC.DEFER_BLOCKING 0x0 ;  /* 0x0000000000007b1d */ /* 0x000fe20000010000 */
[----:B0-----:R-:W-:-:S05]  /*6980*/  IADD3 R26, P6, PT, R28, R6, RZ ;  /* 0x000000061c1a7210 */ /* 0x001fca0007fde0ff */
[----:B------:R0:W-:Y:S01]  /*6990*/  @P0 STG.E.U8 desc[UR8][R22.64], R29 ;  /* 0x0000001d16000986 */ /* 0x0001e2000c101108 */
[----:B------:R-:W-:-:S05]  /*69a0*/  IADD3 R24, P0, PT, R25, R3, RZ ;  /* 0x0000000319187210 */ /* 0x000fca0007f1e0ff */
[----:B------:R-:W-:Y:S01]  /*69b0*/  IMAD.X R25, R27, 0x1, R7, P0 ;  /* 0x000000011b197824 */ /* 0x000fe200000e0607 */
[----:B------:R-:W-:Y:S01]  /*69c0*/  ISETP.GE.AND P0, PT, R21, UR15, PT ;  /* 0x0000000f15007c0c */ /* 0x000fe2000bf06270 */
[----:B------:R-:W-:Y:S01]  /*69d0*/  IMAD.X R27, R32, 0x1, R0, P6 ;  /* 0x00000001201b7824 */ /* 0x000fe200030e0600 */
[----:B------:R-:W-:Y:S01]  /*69e0*/  ISETP.LT.AND P6, PT, R2, UR14, !P3 ;  /* 0x0000000e02007c0c */ /* 0x000fe2000dfc1270 */
[----:B------:R-:W-:Y:S01]  /*69f0*/  VIADD R21, R4, 0x5 ;  /* 0x0000000504157836 */ /* 0x000fe20000000000 */
[----:B------:R1:W-:Y:S01]  /*6a00*/  @P4 STG.E.U8 desc[UR8][R24.64], R33 ;  /* 0x0000002118004986 */ /* 0x0003e2000c101108 */
[----:B------:R-:W-:Y:S02]  /*6a10*/  ISETP.LT.AND P4, PT, R5, UR14, !P1 ;  /* 0x0000000e05007c0c */ /* 0x000fe4000cf81270 */
[----:B0-----:R-:W-:Y:S01]  /*6a20*/  IADD3 R22, P1, PT, R28, R3, RZ ;  /* 0x000000031c167210 */ /* 0x001fe20007f3e0ff */
[----:B------:R0:W-:Y:S01]  /*6a30*/  @P5 STG.E.U8 desc[UR8][R26.64], R31 ;  /* 0x0000001f1a005986 */ /* 0x0001e2000c101108 */
[----:B------:R-:W-:-:S03]  /*6a40*/  IADD3 R28, P5, PT, R30, R6, RZ ;  /* 0x000000061e1c7210 */ /* 0x000fc60007fbe0ff */
[----:B------:R-:W-:Y:S01]  /*6a50*/  IMAD.X R23, R32, 0x1, R7, P1 ;  /* 0x0000000120177824 */ /* 0x000fe200008e0607 */
[----:B------:R-:W-:Y:S01]  /*6a60*/  ISETP.GE.AND P1, PT, R21, UR15, PT ;  /* 0x0000000f15007c0c */ /* 0x000fe2000bf26270 */
[----:B------:R-:W-:Y:S01]  /*6a70*/  IMAD.X R29, R34, 0x1, R0, P5 ;  /* 0x00000001221d7824 */ /* 0x000fe200028e0600 */
[----:B------:R-:W-:Y:S01]  /*6a80*/  ISETP.LT.AND P5, PT, R2, UR14, !P2 ;  /* 0x0000000e02007c0c */ /* 0x000fe2000d7a1270 */
[----:B------:R-:W-:Y:S01]  /*6a90*/  VIADD R21, R4, 0x7 ;  /* 0x0000000704157836 */ /* 0x000fe20000000000 */
[----:B-1----:R-:W-:Y:S01]  /*6aa0*/  PRMT R33, R17, 0x7770, RZ ;  /* 0x0000777011217816 */ /* 0x002fe200000000ff */
[----:B------:R1:W-:Y:S01]  /*6ab0*/  @P4 STG.E.U8 desc[UR8][R22.64], R35 ;  /* 0x0000002316004986 */ /* 0x0003e2000c101108 */
[C---:B------:R-:W-:Y:S01]  /*6ac0*/  ISETP.LT.AND P4, PT, R5.reuse, UR14, !P3 ;  /* 0x0000000e05007c0c */ /* 0x040fe2000df81270 */
[C---:B0-----:R-:W-:Y:S01]  /*6ad0*/  VIADD R31, R30.reuse, UR4 ;  /* 0x000000041e1f7c36 */ /* 0x041fe20008000000 */
[----:B------:R-:W-:Y:S01]  /*6ae0*/  IADD3 R24, P3, PT, R30, R3, RZ ;  /* 0x000000031e187210 */ /* 0x000fe20007f7e0ff */
[----:B------:R0:W-:Y:S01]  /*6af0*/  @P6 STG.E.U8 desc[UR8][R28.64], R33 ;  /* 0x000000211c006986 */ /* 0x0001e2000c101108 */
[----:B------:R-:W-:-:S02]  /*6b00*/  ISETP.LT.AND P2, PT, R5, UR14, !P2 ;  /* 0x0000000e05007c0c */ /* 0x000fc4000d741270 */
[----:B------:R-:W-:Y:S01]  /*6b10*/  SHF.R.S32.HI R30, RZ, 0x1f, R31 ;  /* 0x0000001fff1e7819 */ /* 0x000fe2000001141f */
[----:B------:R-:W-:Y:S01]  /*6b20*/  IMAD.X R25, R34, 0x1, R7, P3 ;  /* 0x0000000122197824 */ /* 0x000fe200018e0607 */
[----:B------:R-:W-:Y:S02]  /*6b30*/  IADD3 R26, P6, PT, R31, R6, RZ ;  /* 0x000000061f1a7210 */ /* 0x000fe40007fde0ff */
[----:B------:R-:W-:Y:S02]  /*6b40*/  ISETP.GE.AND P3, PT, R16, UR15, PT ;  /* 0x0000000f10007c0c */ /* 0x000fe4000bf66270 */
[C---:B-1----:R-:W-:Y:S01]  /*6b50*/  PRMT R35, R17.reuse, 0x7771, RZ ;  /* 0x0000777111237816 */ /* 0x042fe200000000ff */
[----:B------:R-:W-:Y:S01]  /*6b60*/  IMAD.X R27, R30, 0x1, R0, P6 ;  /* 0x000000011e1b7824 */ /* 0x000fe200030e0600 */
[----:B0-----:R-:W-:-:S03]  /*6b70*/  PRMT R33, R17, 0x7772, RZ ;  /* 0x0000777211217816 */ /* 0x001fc600000000ff */
[----:B------:R0:W-:Y:S01]  /*6b80*/  @P4 STG.E.U8 desc[UR8][R24.64], R35 ;  /* 0x0000002318004986 */ /* 0x0001e2000c101108 */
[CC--:B------:R-:W-:Y:S01]  /*6b90*/  IADD3 R22, P4, PT, R31.reuse, R3.reuse, RZ ;  /* 0x000000031f167210 */ /* 0x0c0fe20007f9e0ff */
[----:B------:R-:W-:Y:S01]  /*6ba0*/  VIADD R31, R31, UR4 ;  /* 0x000000041f1f7c36 */ /* 0x000fe20008000000 */
[----:B------:R-:W-:Y:S01]  /*6bb0*/  PRMT R29, R17, 0x7773, RZ ;  /* 0x00007773111d7816 */ /* 0x000fe200000000ff */
[----:B------:R1:W-:Y:S01]  /*6bc0*/  @P5 STG.E.U8 desc[UR8][R26.64], R33 ;  /* 0x000000211a005986 */ /* 0x0003e2000c101108 */
[----:B------:R-:W-:Y:S01]  /*6bd0*/  ISETP.LT.AND P5, PT, R2, UR14, !P0 ;  /* 0x0000000e02007c0c */ /* 0x000fe2000c7a1270 */
[----:B------:R-:W-:Y:S01]  /*6be0*/  IMAD.X R23, R30, 0x1, R7, P4 ;  /* 0x000000011e177824 */ /* 0x000fe200020e0607 */
[----:B------:R-:W-:Y:S01]  /*6bf0*/  SHF.R.S32.HI R30, RZ, 0x1f, R31 ;  /* 0x0000001fff1e7819 */ /* 0x000fe2000001141f */
[C---:B------:R-:W-:Y:S01]  /*6c00*/  VIADD R28, R31.reuse, UR4 ;  /* 0x000000041f1c7c36 */ /* 0x040fe20008000000 */
[----:B------:R-:W-:Y:S02]  /*6c10*/  IADD3 R16, P6, PT, R31, R6, RZ ;  /* 0x000000061f107210 */ /* 0x000fe40007fde0ff */
[----:B------:R-:W-:Y:S01]  /*6c20*/  ISETP.LT.AND P0, PT, R5, UR14, !P0 ;  /* 0x0000000e05007c0c */ /* 0x000fe2000c701270 */
[----:B------:R2:W-:Y:S01]  /*6c30*/  @P2 STG.E.U8 desc[UR8][R22.64], R29 ;  /* 0x0000001d16002986 */ /* 0x0005e2000c101108 */
[----:B0-----:R-:W-:Y:S01]  /*6c40*/  IADD3 R24, P2, PT, R31, R3, RZ ;  /* 0x000000031f187210 */ /* 0x001fe20007f5e0ff */
[----:B------:R-:W-:Y:S01]  /*6c50*/  IMAD.X R17, R30, 0x1, R0, P6 ;  /* 0x000000011e117824 */ /* 0x000fe200030e0600 */
[----:B------:R-:W-:-:S02]  /*6c60*/  ISETP.LT.AND P6, PT, R2, UR14, !P1 ;  /* 0x0000000e02007c0c */ /* 0x000fc4000cfc1270 */
[----:B-1----:R-:W-:Y:S01]  /*6c70*/  PRMT R33, R18, 0x7770, RZ ;  /* 0x0000777012217816 */ /* 0x002fe200000000ff */
[----:B------:R-:W-:Y:S01]  /*6c80*/  IMAD.X R25, R30, 0x1, R7, P2 ;  /* 0x000000011e197824 */ /* 0x000fe200010e0607 */
[----:B------:R-:W-:Y:S02]  /*6c90*/  SHF.R.S32.HI R32, RZ, 0x1f, R28 ;  /* 0x0000001fff207819 */ /* 0x000fe4000001141c */
[----:B------:R-:W-:Y:S01]  /*6ca0*/  PRMT R31, R18, 0x7771, RZ ;  /* 0x00007771121f7816 */ /* 0x000fe200000000ff */
[----:B------:R0:W-:Y:S01]  /*6cb0*/  @P5 STG.E.U8 desc[UR8][R16.64], R33 ;  /* 0x0000002110005986 */ /* 0x0001e2000c101108 */
[----:B------:R-:W-:Y:S02]  /*6cc0*/  IADD3 R26, P5, PT, R28, R6, RZ ;  /* 0x000000061c1a7210 */ /* 0x000fe40007fbe0ff */
[----:B------:R-:W-:Y:S01]  /*6cd0*/  ISETP.GE.AND P4, PT, R21, UR15, PT ;  /* 0x0000000f15007c0c */ /* 0x000fe2000bf86270 */
[----:B------:R-:W-:Y:S01]  /*6ce0*/  VIADD R21, R4, 0x8 ;  /* 0x0000000804157836 */ /* 0x000fe20000000000 */
[----:B--2---:R-:W-:Y:S01]  /*6cf0*/  PRMT R29, R18, 0x7772, RZ ;  /* 0x00007772121d7816 */ /* 0x004fe200000000ff */
[----:B------:R-:W-:Y:S01]  /*6d00*/  IMAD.X R27, R32, 0x1, R0, P5 ;  /* 0x00000001201b7824 */ /* 0x000fe200028e0600 */
[----:B------:R-:W-:Y:S01]  /*6d10*/  @P0 STG.E.U8 desc[UR8][R24.64], R31 ;  /* 0x0000001f18000986 */ /* 0x000fe2000c101108 */
[----:B------:R-:W-:-:S02]  /*6d20*/  ISETP.LT.AND P0, PT, R5, UR14, !P1 ;  /* 0x0000000e05007c0c */ /* 0x000fc4000cf01270 */
[----:B------:R-:W-:Y:S01]  /*6d30*/  ISETP.GE.AND P2, PT, R21, UR15, PT ;  /* 0x0000000f15007c0c */ /* 0x000fe2000bf46270 */
[----:B------:R1:W-:Y:S01]  /*6d40*/  @P6 STG.E.U8 desc[UR8][R26.64], R29 ;  /* 0x0000001d1a006986 */ /* 0x0003e2000c101108 */
[----:B0-----:R-:W-:Y:S01]  /*6d50*/  VIADD R17, R4, 0x9 ;  /* 0x0000000904117836 */ /* 0x001fe20000000000 */
[C---:B------:R-:W-:Y:S01]  /*6d60*/  IADD3 R16, P6, PT, R28.reuse, R3, RZ ;  /* 0x000000031c107210 */ /* 0x040fe20007fde0ff */
[----:B------:R-:W-:Y:S01]  /*6d70*/  VIADD R21, R28, UR4 ;  /* 0x000000041c157c36 */ /* 0x000fe20008000000 */
[----:B------:R-:W-:Y:S02]  /*6d80*/  ISETP.LT.AND P5, PT, R2, UR14, !P3 ;  /* 0x0000000e02007c0c */ /* 0x000fe4000dfa1270 */
[----:B------:R-:W-:Y:S01]  /*6d90*/  ISETP.GE.AND P1, PT, R17, UR15, PT ;  /* 0x0000000f11007c0c */ /* 0x000fe2000bf26270 */
[----:B------:R-:W-:Y:S01]  /*6da0*/  IMAD.X R17, R32, 0x1, R7, P6 ;  /* 0x0000000120117824 */ /* 0x000fe200030e0607 */
[----:B------:R-:W-:Y:S02]  /*6db0*/  SHF.R.S32.HI R28, RZ, 0x1f, R21 ;  /* 0x0000001fff1c7819 */ /* 0x000fe40000011415 */
[----:B------:R-:W-:-:S02]  /*6dc0*/  IADD3 R22, P6, PT, R21, R6, RZ ;  /* 0x0000000615167210 */ /* 0x000fc40007fde0ff */
[----:B------:R-:W-:Y:S01]  /*6dd0*/  PRMT R35, R18, 0x7773, RZ ;  /* 0x0000777312237816 */ /* 0x000fe200000000ff */
[----:B-1----:R-:W-:Y:S01]  /*6de0*/  VIADD R26, R21, UR4 ;  /* 0x00000004151a7c36 */ /* 0x002fe20008000000 */
[----:B------:R-:W-:Y:S01]  /*6df0*/  PRMT R33, R19, 0x7770, RZ ;  /* 0x0000777013217816 */ /* 0x000fe200000000ff */
[----:B------:R-:W-:Y:S01]  /*6e00*/  IMAD.X R23, R28, 0x1, R0, P6 ;  /* 0x000000011c177824 */ /* 0x000fe200030e0600 */
[----:B------:R-:W-:Y:S01]  /*6e10*/  ISETP.LT.AND P3, PT, R5, UR14, !P3 ;  /* 0x0000000e05007c0c */ /* 0x000fe2000df61270 */
[----:B------:R0:W-:Y:S01]  /*6e20*/  @P0 STG.E.U8 desc[UR8][R16.64], R35 ;  /* 0x0000002310000986 */ /* 0x0001e2000c101108 */
[----:B------:R-:W-:Y:S01]  /*6e30*/  IADD3 R24, P6, PT, R21, R3, RZ ;  /* 0x0000000315187210 */ /* 0x000fe20007fde0ff */
[----:B------:R-:W-:Y:S01]  /*6e40*/  VIADD R18, R4, 0xa ;  /* 0x0000000a04127836 */ /* 0x000fe20000000000 */
[C---:B------:R-:W-:Y:S01]  /*6e50*/  PRMT R29, R19.reuse, 0x7773, RZ ;  /* 0x00007773131d7816 */ /* 0x040fe200000000ff */
[----:B------:R-:W-:Y:S01]  /*6e60*/  @P5 STG.E.U8 desc[UR8][R22.64], R33 ;  /* 0x0000002116005986 */ /* 0x000fe2000c101108 */
[----:B------:R-:W-:Y:S01]  /*6e70*/  ISETP.LT.AND P5, PT, R2, UR14, !P4 ;  /* 0x0000000e02007c0c */ /* 0x000fe2000e7a1270 */
[----:B------:R-:W-:Y:S01]  /*6e80*/  IMAD.X R25, R28, 0x1, R7, P6 ;  /* 0x000000011c197824 */ /* 0x000fe200030e0607 */
[C---:B------:R-:W-:Y:S01]  /*6e90*/  PRMT R31, R19.reuse, 0x7772, RZ ;  /* 0x00007772131f7816 */ /* 0x040fe200000000ff */
[----:B------:R-:W-:Y:S01]  /*6ea0*/  VIADD R21, R4, 0xb ;  /* 0x0000000b04157836 */ /* 0x000fe20000000000 */
[----:B------:R-:W-:-:S02]  /*6eb0*/  PRMT R27, R19, 0x7771, RZ ;  /* 0x00007771131b7816 */ /* 0x000fc400000000ff */
[----:B------:R-:W-:Y:S02]  /*6ec0*/  SHF.R.S32.HI R19, RZ, 0x1f, R26 ;  /* 0x0000001fff137819 */ /* 0x000fe4000001141a */
[----:B0-----:R-:W-:Y:S01]  /*6ed0*/  IADD3 R16, P6, PT, R26, R6, RZ ;  /* 0x000000061a107210 */ /* 0x001fe20007fde0ff */
[----:B------:R0:W-:Y:S01]  /*6ee0*/  @P3 STG.E.U8 desc[UR8][R24.64], R27 ;  /* 0x0000001b18003986 */ /* 0x0001e2000c101108 */
[----:B------:R-:W-:Y:S02]  /*6ef0*/  ISETP.GE.AND P0, PT, R18, UR15, PT ;  /* 0x0000000f12007c0c */ /* 0x000fe4000bf06270 */
[----:B------:R-:W-:Y:S01]  /*6f00*/  ISETP.LT.AND P4, PT, R5, UR14, !P4 ;  /* 0x0000000e05007c0c */ /* 0x000fe2000e781270 */
[----:B------:R-:W-:Y:S01]  /*6f10*/  IMAD.X R17, R19, 0x1, R0, P6 ;  /* 0x0000000113117824 */ /* 0x000fe200030e0600 */
[C---:B------:R-:W-:Y:S01]  /*6f20*/  IADD3 R18, P3, PT, R26.reuse, R3, RZ ;  /* 0x000000031a127210 */ /* 0x040fe20007f7e0ff */
[----:B------:R-:W-:Y:S01]  /*6f30*/  VIADD R26, R26, UR4 ;  /* 0x000000041a1a7c36 */ /* 0x000fe20008000000 */
[----:B------:R-:W-:-:S02]  /*6f40*/  ISETP.LT.AND P6, PT, R2, UR14, !P2 ;  /* 0x0000000e02007c0c */ /* 0x000fc4000d7c1270 */
[----:B------:R1:W-:Y:S01]  /*6f50*/  @P5 STG.E.U8 desc[UR8][R16.64], R31 ;  /* 0x0000001f10005986 */ /* 0x0003e2000c101108 */
[----:B------:R-:W-:Y:S01]  /*6f60*/  IMAD.X R19, R19, 0x1, R7, P3 ;  /* 0x0000000113137824 */ /* 0x000fe200018e0607 */
[----:B------:R-:W-:Y:S01]  /*6f70*/  SHF.R.S32.HI R28, RZ, 0x1f, R26 ;  /* 0x0000001fff1c7819 */ /* 0x000fe2000001141a */
[C---:B0-----:R-:W-:Y:S01]  /*6f80*/  VIADD R27, R26.reuse, UR4 ;  /* 0x000000041a1b7c36 */ /* 0x041fe20008000000 */
[----:B------:R-:W-:Y:S02]  /*6f90*/  IADD3 R22, P5, PT, R26, R6, RZ ;  /* 0x000000061a167210 */ /* 0x000fe40007fbe0ff */
[----:B------:R-:W-:Y:S01]  /*6fa0*/  PRMT R33, R12, 0x7770, RZ ;  /* 0x000077700c217816 */ /* 0x000fe200000000ff */
[----:B------:R0:W-:Y:S01]  /*6fb0*/  @P4 STG.E.U8 desc[UR8][R18.64], R29 ;  /* 0x0000001d12004986 */ /* 0x0001e2000c101108 */
[----:B------:R-:W-:Y:S01]  /*6fc0*/  ISETP.LT.AND P4, PT, R5, UR14, !P2 ;  /* 0x0000000e05007c0c */ /* 0x000fe2000d781270 */
[----:B------:R-:W-:Y:S01]  /*6fd0*/  IMAD.X R23, R28, 0x1, R0, P5 ;  /* 0x000000011c177824 */ /* 0x000fe200028e0600 */
[----:B------:R-:W-:-:S02]  /*6fe0*/  ISETP.LT.AND P5, PT, R2, UR14, !P1 ;  /* 0x0000000e02007c0c */ /* 0x000fc4000cfa1270 */
[----:B-1----:R-:W-:Y:S01]  /*6ff0*/  IADD3 R16, P2, PT, R26, R3, RZ ;  /* 0x000000031a107210 */ /* 0x002fe20007f5e0ff */
[C---:B------:R-:W-:Y:S01]  /*7000*/  VIADD R26, R27.reuse, UR4 ;  /* 0x000000041b1a7c36 */ /* 0x040fe20008000000 */
[----:B------:R1:W-:Y:S01]  /*7010*/  @P6 STG.E.U8 desc[UR8][R22.64], R33 ;  /* 0x0000002116006986 */ /* 0x0003e2000c101108 */
[----:B------:R-:W-:Y:S02]  /*7020*/  SHF.R.S32.HI R30, RZ, 0x1f, R27 ;  /* 0x0000001fff1e7819 */ /* 0x000fe4000001141b */
[----:B------:R-:W-:Y:S01]  /*7030*/  IADD3 R24, P6, PT, R27, R6, RZ ;  /* 0x000000061b187210 */ /* 0x000fe20007fde0ff */
[----:B------:R-:W-:Y:S01]  /*7040*/  IMAD.X R17, R28, 0x1, R7, P2 ;  /* 0x000000011c117824 */ /* 0x000fe200010e0607 */
[C---:B0-----:R-:W-:Y:S02]  /*7050*/  PRMT R29, R12.reuse, 0x7771, RZ ;  /* 0x000077710c1d7816 */ /* 0x041fe400000000ff */
[----:B------:R-:W-:Y:S01]  /*7060*/  PRMT R31, R12, 0x7772, RZ ;  /* 0x000077720c1f7816 */ /* 0x000fe200000000ff */
[----:B------:R-:W-:Y:S01]  /*7070*/  IMAD.X R25, R30, 0x1, R0, P6 ;  /* 0x000000011e197824 */ /* 0x000fe200030e0600 */
[----:B------:R-:W-:Y:S01]  /*7080*/  ISETP.GE.AND P3, PT, R21, UR15, PT ;  /* 0x0000000f15007c0c */ /* 0x000fe2000bf66270 */
[----:B------:R0:W-:Y:S01]  /*7090*/  @P4 STG.E.U8 desc[UR8][R16.64], R29 ;  /* 0x0000001d10004986 */ /* 0x0001e2000c101108 */
[----:B------:R-:W-:Y:S01]  /*70a0*/  VIADD R21, R4, 0xc ;  /* 0x0000000c04157836 */ /* 0x000fe20000000000 */
[----:B------:R-:W-:-:S02]  /*70b0*/  ISETP.LT.AND P6, PT, R2, UR14, !P0 ;  /* 0x0000000e02007c0c */ /* 0x000fc4000c7c1270 */
[----:B------:R2:W-:Y:S01]  /*70c0*/  @P5 STG.E.U8 desc[UR8][R24.64], R31 ;  /* 0x0000001f18005986 */ /* 0x0005e2000c101108 */
[----:B------:R-:W-:Y:S02]  /*70d0*/  ISETP.LT.AND P5, PT, R5, UR14, !P1 ;  /* 0x0000000e05007c0c */ /* 0x000fe4000cfa1270 */
[----:B------:R-:W-:Y:S02]  /*70e0*/  IADD3 R18, P1, PT, R27, R3, RZ ;  /* 0x000000031b127210 */ /* 0x000fe40007f3e0ff */
[----:B------:R-:W-:Y:S02]  /*70f0*/  SHF.R.S32.HI R27, RZ, 0x1f, R26 ;  /* 0x0000001fff1b7819 */ /* 0x000fe4000001141a */
[----:B-1----:R-:W-:Y:S01]  /*7100*/  IADD3 R22, P4, PT, R26, R6, RZ ;  /* 0x000000061a167210 */ /* 0x002fe20007f9e0ff */
[----:B------:R-:W-:Y:S01]  /*7110*/  IMAD.X R19, R30, 0x1, R7, P1 ;  /* 0x000000011e137824 */ /* 0x000fe200008e0607 */
[----:B------:R-:W-:Y:S01]  /*7120*/  ISETP.GE.AND P2, PT, R21, UR15, PT ;  /* 0x0000000f15007c0c */ /* 0x000fe2000bf46270 */
[----:B------:R-:W-:Y:S01]  /*7130*/  VIADD R21, R4, 0xd ;  /* 0x0000000d04157836 */ /* 0x000fe20000000000 */
[----:B0-----:R-:W-:Y:S01]  /*7140*/  PRMT R29, R12, 0x7773, RZ ;  /* 0x000077730c1d7816 */ /* 0x001fe200000000ff */
[----:B------:R-:W-:Y:S01]  /*7150*/  IMAD.X R23, R27, 0x1, R0, P4 ;  /* 0x000000011b177824 */ /* 0x000fe200020e0600 */
[----:B------:R-:W-:Y:S01]  /*7160*/  ISETP.LT.AND P4, PT, R5, UR14, !P0 ;  /* 0x0000000e05007c0c */ /* 0x000fe2000c781270 */
[----:B------:R-:W-:Y:S01]  /*7170*/  VIADD R12, R4, 0xe ;  /* 0x0000000e040c7836 */ /* 0x000fe20000000000 */
[----:B------:R-:W-:Y:S01]  /*7180*/  ISETP.GE.AND P1, PT, R21, UR15, PT ;  /* 0x0000000f15007c0c */ /* 0x000fe2000bf26270 */
[----:B------:R0:W-:Y:S01]  /*7190*/  @P5 STG.E.U8 desc[UR8][R18.64], R29 ;  /* 0x0000001d12005986 */ /* 0x0001e2000c101108 */
[----:B------:R-:W-:-:S02]  /*71a0*/  PRMT R21, R13, 0x7770, RZ ;  /* 0x000077700d157816 */ /* 0x000fc400000000ff */
[C---:B------:R-:W-:Y:S01]  /*71b0*/  IADD3 R16, P0, PT, R26.reuse, R3, RZ ;  /* 0x000000031a107210 */ /* 0x040fe20007f1e0ff */
[----:B------:R-:W-:Y:S01]  /*71c0*/  VIADD R26, R26, UR4 ;  /* 0x000000041a1a7c36 */ /* 0x000fe20008000000 */
[----:B------:R-:W-:Y:S01]  /*71d0*/  ISETP.LT.AND P5, PT, R2, UR14, !P3 ;  /* 0x0000000e02007c0c */ /* 0x000fe2000dfa1270 */
[----:B------:R1:W-:Y:S02]  /*71e0*/  @P6 STG.E.U8 desc[UR8][R22.64], R21 ;  /* 0x0000001516006986 */ /* 0x0003e4000c101108 */
[----:B------:R-:W-:Y:S01]  /*71f0*/  IMAD.X R17, R27, 0x1, R7, P0 ;  /* 0x000000011b117824 */ /* 0x000fe200000e0607 */
[----:B------:R-:W-:Y:S02]  /*7200*/  PRMT R27, R13, 0x7771, RZ ;  /* 0x000077710d1b7816 */ /* 0x000fe400000000ff */
[----:B------:R-:W-:Y:S02]  /*7210*/  SHF.R.S32.HI R28, RZ, 0x1f, R26 ;  /* 0x0000001fff1c7819 */ /* 0x000fe4000001141a */
[----:B--2---:R-:W-:Y:S01]  /*7220*/  IADD3 R24, P6, PT, R26, R6, RZ ;  /* 0x000000061a187210 */ /* 0x004fe20007fde0ff */
[----:B------:R2:W-:Y:S01]  /*7230*/  @P4 STG.E.U8 desc[UR8][R16.64], R27 ;  /* 0x0000001b10004986 */ /* 0x0005e2000c101108 */
[----:B------:R-:W-:-:S02]  /*7240*/  ISETP.LT.AND P4, PT, R5, UR14, !P3 ;  /* 0x0000000e05007c0c */ /* 0x000fc4000df81270 */
[----:B0-----:R-:W-:Y:S01]  /*7250*/  IADD3 R18, P3, PT, R26, R3, RZ ;  /* 0x000000031a127210 */ /* 0x001fe20007f7e0ff */
[----:B------:R-:W-:Y:S01]  /*7260*/  IMAD.X R25, R28, 0x1, R0, P6 ;  /* 0x000000011c197824 */ /* 0x000fe200030e0600 */
[----:B-1----:R-:W-:Y:S01]  /*7270*/  PRMT R23, R13, 0x7772, RZ ;  /* 0x000077720d177816 */ /* 0x002fe200000000ff */
[----:B------:R-:W-:Y:S01]  /*7280*/  VIADD R22, R26, UR4 ;  /* 0x000000041a167c36 */ /* 0x000fe20008000000 */
[----:B------:R-:W-:Y:S01]  /*7290*/  ISETP.LT.AND P6, PT, R2, UR14, !P2 ;  /* 0x0000000e02007c0c */ /* 0x000fe2000d7c1270 */
[----:B------:R-:W-:Y:S01]  /*72a0*/  IMAD.X R19, R28, 0x1, R7, P3 ;  /* 0x000000011c137824 */ /* 0x000fe200018e0607 */
[----:B------:R-:W-:Y:S01]  /*72b0*/  ISETP.GE.AND P0, PT, R12, UR15, PT ;  /* 0x0000000f0c007c0c */ /* 0x000fe2000bf06270 */
[----:B------:R0:W-:Y:S01]  /*72c0*/  @P5 STG.E.U8 desc[UR8][R24.64], R23 ;  /* 0x0000001718005986 */ /* 0x0001e2000c101108 */
[----:B------:R-:W-:Y:S01]  /*72d0*/  SHF.R.S32.HI R26, RZ, 0x1f, R22 ;  /* 0x0000001fff1a7819 */ /* 0x000fe20000011416 */
[----:B------:R-:W-:Y:S01]  /*72e0*/  VIADD R21, R4, 0xf ;  /* 0x0000000f04157836 */ /* 0x000fe20000000000 */
[----:B------:R-:W-:-:S02]  /*72f0*/  IADD3 R12, P5, PT, R22, R6, RZ ;  /* 0x00000006160c7210 */ /* 0x000fc40007fbe0ff */
[----:B--2---:R-:W-:Y:S02]  /*7300*/  PRMT R27, R13, 0x7773, RZ ;  /* 0x000077730d1b7816 */ /* 0x004fe400000000ff */
[----:B------:R-:W-:Y:S01]  /*7310*/  PRMT R29, R14, 0x7770, RZ ;  /* 0x000077700e1d7816 */ /* 0x000fe200000000ff */
[----:B------:R-:W-:Y:S01]  /*7320*/  IMAD.X R13, R26, 0x1, R0, P5 ;  /* 0x000000011a0d7824 */ /* 0x000fe200028e0600 */
[----:B------:R-:W-:Y:S01]  /*7330*/  ISETP.LT.AND P5, PT, R5, UR14, !P2 ;  /* 0x0000000e05007c0c */ /* 0x000fe2000d7a1270 */
[----:B------:R1:W-:Y:S01]  /*7340*/  @P4 STG.E.U8 desc[UR8][R18.64], R27 ;  /* 0x0000001b12004986 */ /* 0x0003e2000c101108 */
[C---:B------:R-:W-:Y:S01]  /*7350*/  IADD3 R16, P2, PT, R22.reuse, R3, RZ ;  /* 0x0000000316107210 */ /* 0x040fe20007f5e0ff */
[----:B0-----:R-:W-:Y:S01]  /*7360*/  VIADD R24, R22, UR4 ;  /* 0x0000000416187c36 */ /* 0x001fe20008000000 */
[----:B------:R-:W-:Y:S01]  /*7370*/  ISETP.GE.AND P3, PT, R21, UR15, PT ;  /* 0x0000000f15007c0c */ /* 0x000fe2000bf66270 */
[----:B------:R0:W-:Y:S01]  /*7380*/  @P6 STG.E.U8 desc[UR8][R12.64], R29 ;  /* 0x0000001d0c006986 */ /* 0x0001e2000c101108 */
[----:B------:R-:W-:Y:S01]  /*7390*/  ISETP.LT.AND P6, PT, R2, UR14, !P1 ;  /* 0x0000000e02007c0c */ /* 0x000fe2000cfc1270 */
[----:B------:R-:W-:Y:S01]  /*73a0*/  VIADD R21, R4, 0x10 ;  /* 0x0000001004157836 */ /* 0x000fe20000000000 */
[----:B------:R-:W-:Y:S01]  /*73b0*/  SHF.R.S32.HI R25, RZ, 0x1f, R24 ;  /* 0x0000001fff197819 */ /* 0x000fe20000011418 */
[----:B------:R-:W-:Y:S01]  /*73c0*/  IMAD.X R17, R26, 0x1, R7, P2 ;  /* 0x000000011a117824 */ /* 0x000fe200010e0607 */
[----:B------:R-:W-:-:S02]  /*73d0*/  IADD3 R22, P4, PT, R24, R6, RZ ;  /* 0x0000000618167210 */ /* 0x000fc40007f9e0ff */
[----:B------:R-:W-:Y:S01]  /*73e0*/  ISETP.GE.AND P2, PT, R21, UR15, PT ;  /* 0x0000000f15007c0c */ /* 0x000fe2000bf46270 */
[----:B-1----:R-:W-:Y:S01]  /*73f0*/  VIADD R19, R4, 0x11 ;  /* 0x0000001104137836 */ /* 0x002fe20000000000 */
[----:B------:R-:W-:Y:S01]  /*7400*/  PRMT R27, R14, 0x7771, RZ ;  /* 0x000077710e1b7816 */ /* 0x000fe200000000ff */
[----:B------:R-:W-:Y:S01]  /*7410*/  IMAD.X R23, R25, 0x1, R0, P4 ;  /* 0x0000000119177824 */ /* 0x000fe200020e0600 */
[----:B------:R-:W-:Y:S02]  /*7420*/  ISETP.LT.AND P4, PT, R5, UR14, !P1 ;  /* 0x0000000e05007c0c */ /* 0x000fe4000cf81270 */
[C---:B0-----:R-:W-:Y:S01]  /*7430*/  IADD3 R12, P1, PT, R24.reuse, R3, RZ ;  /* 0x00000003180c7210 */ /* 0x041fe20007f3e0ff */
[----:B------:R-:W-:Y:S01]  /*7440*/  VIADD R24, R24, UR4 ;  /* 0x0000000418187c36 */ /* 0x000fe20008000000 */
[----:B------:R-:W-:Y:S01]  /*7450*/  PRMT R21, R14, 0x7772, RZ ;  /* 0x000077720e157816 */ /* 0x000fe200000000ff */
[----:B------:R0:W-:Y:S01]  /*7460*/  @P5 STG.E.U8 desc[UR8][R16.64], R27 ;  /* 0x0000001b10005986 */ /* 0x0001e2000c101108 */
[----:B------:R-:W-:Y:S01]  /*7470*/  ISETP.LT.AND P5, PT, R2, UR14, !P0 ;  /* 0x0000000e02007c0c */ /* 0x000fe2000c7a1270 */
[----:B------:R-:W-:Y:S01]  /*7480*/  IMAD.X R13, R25, 0x1, R7, P1 ;  /* 0x00000001190d7824 */ /* 0x000fe200008e0607 */
[----:B------:R-:W-:Y:S01]  /*7490*/  PRMT R25, R14, 0x7773, RZ ;  /* 0x000077730e197816 */ /* 0x000fe200000000ff */
[----:B------:R1:W-:Y:S01]  /*74a0*/  @P6 STG.E.U8 desc[UR8][R22.64], R21 ;  /* 0x0000001516006986 */ /* 0x0003e2000c101108 */
[----:B------:R-:W-:Y:S01]  /*74b0*/  SHF.R.S32.HI R26, RZ, 0x1f, R24 ;  /* 0x0000001fff1a7819 */ /* 0x000fe20000011418 */
[----:B------:R-:W-:Y:S01]  /*74c0*/  VIADD R14, R4, 0x12 ;  /* 0x00000012040e7836 */ /* 0x000fe20000000000 */
[----:B------:R-:W-:Y:S01]  /*74d0*/  IADD3 R18, P6, PT, R24, R6, RZ ;  /* 0x0000000618127210 */ /* 0x000fe20007fde0ff */
[----:B------:R2:W-:Y:S01]  /*74e0*/  @P4 STG.E.U8 desc[UR8][R12.64], R25 ;  /* 0x000000190c004986 */ /* 0x0005e2000c101108 */
[----:B------:R-:W-:-:S02]  /*74f0*/  ISETP.GE.AND P1, PT, R19, UR15, PT ;  /* 0x0000000f13007c0c */ /* 0x000fc4000bf26270 */
[----:B------:R-:W-:Y:S01]  /*7500*/  ISETP.LT.AND P4, PT, R5, UR14, !P0 ;  /* 0x0000000e05007c0c */ /* 0x000fe2000c781270 */
[----:B------:R-:W-:Y:S01]  /*7510*/  IMAD.X R19, R26, 0x1, R0, P6 ;  /* 0x000000011a137824 */ /* 0x000fe200030e0600 */
[C---:B------:R-:W-:Y:S02]  /*7520*/  PRMT R29, R15.reuse, 0x7770, RZ ;  /* 0x000077700f1d7816 */ /* 0x040fe400000000ff */
[C---:B0-----:R-:W-:Y:S01]  /*7530*/  IADD3 R16, P0, PT, R24.reuse, R3, RZ ;  /* 0x0000000318107210 */ /* 0x041fe20007f1e0ff */
[----:B-1----:R-:W-:Y:S01]  /*7540*/  VIADD R21, R24, UR4 ;  /* 0x0000000418157c36 */ /* 0x002fe20008000000 */
[----:B------:R-:W-:Y:S01]  /*7550*/  ISETP.LT.AND P6, PT, R2, UR14, !P3 ;  /* 0x0000000e02007c0c */ /* 0x000fe2000dfc1270 */
[----:B------:R0:W-:Y:S01]  /*7560*/  @P5 STG.E.U8 desc[UR8][R18.64], R29 ;  /* 0x0000001d12005986 */ /* 0x0001e2000c101108 */
[----:B------:R-:W-:Y:S01]  /*7570*/  PRMT R27, R15, 0x7772, RZ ;  /* 0x000077720f1b7816 */ /* 0x000fe200000000ff */
[----:B------:R-:W-:Y:S01]  /*7580*/  IMAD.X R17, R26, 0x1, R7, P0 ;  /* 0x000000011a117824 */ /* 0x000fe200000e0607 */
[----:B------:R-:W-:-:S02]  /*7590*/  SHF.R.S32.HI R24, RZ, 0x1f, R21 ;  /* 0x0000001fff187819 */ /* 0x000fc40000011415 */
[----:B------:R-:W-:Y:S02]  /*75a0*/  IADD3 R22, P5, PT, R21, R6, RZ ;  /* 0x0000000615167210 */ /* 0x000fe40007fbe0ff */
[----:B--2---:R-:W-:Y:S02]  /*75b0*/  PRMT R25, R15, 0x7771, RZ ;  /* 0x000077710f197816 */ /* 0x004fe400000000ff */
[----:B------:R-:W-:Y:S01]  /*75c0*/  ISETP.GE.AND P0, PT, R14, UR15, PT ;  /* 0x0000000f0e007c0c */ /* 0x000fe2000bf06270 */
[----:B------:R-:W-:Y:S01]  /*75d0*/  IMAD.X R23, R24, 0x1, R0, P5 ;  /* 0x0000000118177824 */ /* 0x000fe200028e0600 */
[----:B------:R-:W-:Y:S01]  /*75e0*/  ISETP.LT.AND P5, PT, R2, UR14, !P2 ;  /* 0x0000000e02007c0c */ /* 0x000fe2000d7a1270 */
[----:B------:R1:W-:Y:S01]  /*75f0*/  @P4 STG.E.U8 desc[UR8][R16.64], R25 ;  /* 0x0000001910004986 */ /* 0x0003e2000c101108 */
[----:B0-----:R-:W-:Y:S01]  /*7600*/  VIADD R19, R21, UR4 ;  /* 0x0000000415137c36 */ /* 0x001fe20008000000 */
[----:B------:R-:W-:Y:S01]  /*7610*/  ISETP.LT.AND P4, PT, R5, UR14, !P3 ;  /* 0x0000000e05007c0c */ /* 0x000fe2000df81270 */
[----:B------:R-:W-:Y:S01]  /*7620*/  VIADD R18, R4, 0x13 ;  /* 0x0000001304127836 */ /* 0x000fe20000000000 */
[----:B------:R0:W-:Y:S01]  /*7630*/  @P6 STG.E.U8 desc[UR8][R22.64], R27 ;  /* 0x0000001b16006986 */ /* 0x0001e2000c101108 */
[----:B------:R-:W-:Y:S01]  /*7640*/  IADD3 R12, P3, PT, R21, R3, RZ ;  /* 0x00000003150c7210 */ /* 0x000fe20007f7e0ff */
[----:B------:R-:W-:Y:S01]  /*7650*/  VIADD R21, R19, UR4 ;  /* 0x0000000413157c36 */ /* 0x000fe20008000000 */
[----:B------:R-:W-:-:S02]  /*7660*/  SHF.R.S32.HI R26, RZ, 0x1f, R19 ;  /* 0x0000001fff1a7819 */ /* 0x000fc40000011413 */
[----:B------:R-:W-:Y:S01]  /*7670*/  IADD3 R14, P6, PT, R19, R6, RZ ;  /* 0x00000006130e7210 */ /* 0x000fe20007fde0ff */
[----:B------:R-:W-:Y:S01]  /*7680*/  IMAD.X R13, R24, 0x1, R7, P3 ;  /* 0x00000001180d7824 */ /* 0x000fe200018e0607 */
[----:B------:R-:W-:Y:S02]  /*7690*/  ISETP.GE.AND P3, PT, R18, UR15, PT ;  /* 0x0000000f12007c0c */ /* 0x000fe4000bf66270 */
[----:B-1----:R-:W-:Y:S01]  /*76a0*/  PRMT R25, R15, 0x7773, RZ ;  /* 0x000077730f197816 */ /* 0x002fe200000000ff */
[----:B------:R-:W-:Y:S01]  /*76b0*/  IMAD.X R15, R26, 0x1, R0, P6 ;  /* 0x000000011a0f7824 */ /* 0x000fe200030e0600 */
[----:B------:R-:W-:Y:S01]  /*76c0*/  SHF.R.S32.HI R24, RZ, 0x1f, R21 ;  /* 0x0000001fff187819 */ /* 0x000fe20000011415 */
[----:B0-----:R-:W-:Y:S01]  /*76d0*/  VIADD R22, R21, UR4 ;  /* 0x0000000415167c36 */ /* 0x001fe20008000000 */
[----:B---3--:R-:W-:Y:S01]  /*76e0*/  PRMT R23, R8, 0x7770, RZ ;  /* 0x0000777008177816 */ /* 0x008fe200000000ff */
[----:B------:R0:W-:Y:S01]  /*76f0*/  @P4 STG.E.U8 desc[UR8][R12.64], R25 ;  /* 0x000000190c004986 */ /* 0x0001e2000c101108 */
[----:B------:R-:W-:-:S02]  /*7700*/  ISETP.LT.AND P4, PT, R5, UR14, !P2 ;  /* 0x0000000e05007c0c */ /* 0x000fc4000d781270 */
[----:B------:R-:W-:Y:S01]  /*7710*/  IADD3 R16, P2, PT, R19, R3, RZ ;  /* 0x0000000313107210 */ /* 0x000fe20007f5e0ff */
[----:B------:R1:W-:Y:S01]  /*7720*/  @P5 STG.E.U8 desc[UR8][R14.64], R23 ;  /* 0x000000170e005986 */ /* 0x0003e2000c101108 */
[----:B------:R-:W-:Y:S01]  /*7730*/  ISETP.LT.AND P5, PT, R2, UR14, !P1 ;  /* 0x0000000e02007c0c */ /* 0x000fe2000cfa1270 */
[----:B------:R-:W-:Y:S01]  /*7740*/  VIADD R19, R4, 0x14 ;  /* 0x0000001404137836 */ /* 0x000fe20000000000 */
[----:B------:R-:W-:Y:S01]  /*7750*/  IADD3 R18, P6, PT, R21, R6, RZ ;  /* 0x0000000615127210 */ /* 0x000fe20007fde0ff */
[----:B------:R-:W-:Y:S01]  /*7760*/  IMAD.X R17, R26, 0x1, R7, P2 ;  /* 0x000000011a117824 */ /* 0x000fe200010e0607 */
[----:B------:R-:W-:Y:S02]  /*7770*/  SHF.R.S32.HI R26, RZ, 0x1f, R22 ;  /* 0x0000001fff1a7819 */ /* 0x000fe40000011416 */
[----:B------:R-:W-:Y:S01]  /*7780*/  ISETP.GE.AND P2, PT, R19, UR15, PT ;  /* 0x0000000f13007c0c */ /* 0x000fe2000bf46270 */
[----:B------:R-:W-:Y:S01]  /*7790*/  IMAD.X R19, R24, 0x1, R0, P6 ;  /* 0x0000000118137824 */ /* 0x000fe200030e0600 */
[----:B0-----:R-:W-:-:S02]  /*77a0*/  PRMT R25, R8, 0x7771, RZ ;  /* 0x0000777108197816 */ /* 0x001fc400000000ff */
[----:B------:R-:W-:Y:S01]  /*77b0*/  PRMT R27, R10, 0x7771, RZ ;  /* 0x000077710a1b7816 */ /* 0x000fe200000000ff */
[----:B-1----:R-:W-:Y:S01]  /*77c0*/  VIADD R15, R4, 0x15 ;  /* 0x00000015040f7836 */ /* 0x002fe20000000000 */
[----:B------:R-:W-:Y:S01]  /*77d0*/  PRMT R23, R8, 0x7772, RZ ;  /* 0x0000777208177816 */ /* 0x000fe200000000ff */
[----:B------:R0:W-:Y:S01]  /*77e0*/  @P4 STG.E.U8 desc[UR8][R16.64], R25 ;  /* 0x0000001910004986 */ /* 0x0001e2000c101108 */
[----:B----4-:R-:W-:Y:S01]  /*77f0*/  ISETP.LT.AND P4, PT, R5, UR5, !P1 ;  /* 0x0000000505007c0c */ /* 0x010fe2000cf81270 */
[----:B------:R-:W1:Y:S01]  /*7800*/  LDCU UR5, c[0x0][0x398] ;  /* 0x00007300ff0577ac */ /* 0x000e620008000800 */
[----:B------:R-:W-:Y:S01]  /*7810*/  IADD3 R12, P1, PT, R21, R3, RZ ;  /* 0x00000003150c7210 */ /* 0x000fe20007f3e0ff */
[----:B------:R2:W-:Y:S01]  /*7820*/  @P5 STG.E.U8 desc[UR8][R18.64], R23 ;  /* 0x0000001712005986 */ /* 0x0005e2000c101108 */
[----:B-----5:R-:W-:Y:S01]  /*7830*/  ISETP.LT.AND P5, PT, R2, UR6, !P0 ;  /* 0x0000000602007c0c */ /* 0x020fe2000c7a1270 */
[----:B------:R-:W3:Y:S01]  /*7840*/  LDCU UR6, c[0x0][0x398] ;  /* 0x00007300ff0677ac */ /* 0x000ee20008000800 */
[----:B------:R-:W-:Y:S01]  /*7850*/  IADD3 R14, P6, PT, R22, R6, RZ ;  /* 0x00000006160e7210 */ /* 0x000fe20007fde0ff */
[----:B------:R-:W-:Y:S01]  /*7860*/  IMAD.X R13, R24, 0x1, R7, P1 ;  /* 0x00000001180d7824 */ /* 0x000fe200008e0607 */
[----:B------:R-:W-:Y:S01]  /*7870*/  ISETP.GE.AND P1, PT, R15, UR15, PT ;  /* 0x0000000f0f007c0c */ /* 0x000fe2000bf26270 */
[----:B------:R-:W-:Y:S01]  /*7880*/  VIADD R21, R22, UR4 ;  /* 0x0000000416157c36 */ /* 0x000fe20008000000 */
[----:B0-----:R-:W-:Y:S01]  /*7890*/  PRMT R25, R8, 0x7773, RZ ;  /* 0x0000777308197816 */ /* 0x001fe200000000ff */
[----:B------:R-:W-:-:S02]  /*78a0*/  IMAD.X R15, R26, 0x1, R0, P6 ;  /* 0x000000011a0f7824 */ /* 0x000fc400030e0600 */
[----:B------:R-:W-:Y:S01]  /*78b0*/  VIADD R8, R4, 0x16 ;  /* 0x0000001604087836 */ /* 0x000fe20000000000 */
[----:B--2---:R-:W-:Y:S01]  /*78c0*/  PRMT R23, R9, 0x7770, RZ ;  /* 0x0000777009177816 */ /* 0x004fe200000000ff */
[----:B------:R0:W-:Y:S01]  /*78d0*/  @P4 STG.E.U8 desc[UR8][R12.64], R25 ;  /* 0x000000190c004986 */ /* 0x0001e2000c101108 */
[----:B------:R-:W-:Y:S01]  /*78e0*/  ISETP.LT.AND P4, PT, R5, UR7, !P0 ;  /* 0x0000000705007c0c */ /* 0x000fe2000c781270 */
[----:B------:R-:W2:Y:S01]  /*78f0*/  LDCU UR7, c[0x0][0x398] ;  /* 0x00007300ff0777ac */ /* 0x000ea20008000800 */
[----:B------:R-:W-:Y:S01]  /*7900*/  IADD3 R16, P0, PT, R22, R3, RZ ;  /* 0x0000000316107210 */ /* 0x000fe20007f1e0ff */
[----:B------:R4:W-:Y:S01]  /*7910*/  @P5 STG.E.U8 desc[UR8][R14.64], R23 ;  /* 0x000000170e005986 */ /* 0x0009e2000c101108 */
[----:B------:R-:W-:Y:S01]  /*7920*/  ISETP.LT.AND P5, PT, R2, UR10, !P3 ;  /* 0x0000000a02007c0c */ /* 0x000fe2000dfa1270 */
[----:B------:R-:W5:Y:S01]  /*7930*/  LDCU UR10, c[0x0][0x398] ;  /* 0x00007300ff0a77ac */ /* 0x000f620008000800 */
[----:B------:R-:W-:Y:S01]  /*7940*/  SHF.R.S32.HI R22, RZ, 0x1f, R21 ;  /* 0x0000001fff167819 */ /* 0x000fe20000011415 */
[----:B------:R-:W-:Y:S01]  /*7950*/  IMAD.X R17, R26, 0x1, R7, P0 ;  /* 0x000000011a117824 */ /* 0x000fe200000e0607 */
[----:B------:R-:W-:-:S02]  /*7960*/  IADD3 R18, P6, PT, R21, R6, RZ ;  /* 0x0000000615127210 */ /* 0x000fc40007fde0ff */
[----:B------:R-:W-:Y:S02]  /*7970*/  ISETP.GE.AND P0, PT, R8, UR15, PT ;  /* 0x0000000f08007c0c */ /* 0x000fe4000bf06270 */
[C---:B0-----:R-:W-:Y:S01]  /*7980*/  PRMT R25, R9.reuse, 0x7771, RZ ;  /* 0x0000777109197816 */ /* 0x041fe200000000ff */
[--C-:B------:R-:W-:Y:S01]  /*7990*/  IMAD.X R19, R22, 0x1, R0.reuse, P6 ;  /* 0x0000000116137824 */ /* 0x100fe200030e0600 */
[----:B----4-:R-:W-:Y:S01]  /*79a0*/  PRMT R23, R9, 0x7772, RZ ;  /* 0x0000777209177816 */ /* 0x010fe200000000ff */
[----:B------:R-:W-:Y:S02]  /*79b0*/  VIADD R15, R21, UR4 ;  /* 0x00000004150f7c36 */ /* 0x000fe40008000000 */
[----:B------:R-:W-:Y:S01]  /*79c0*/  @P4 STG.E.U8 desc[UR8][R16.64], R25 ;  /* 0x0000001910004986 */ /* 0x000fe2000c101108 */
[----:B-1----:R-:W-:Y:S01]  /*79d0*/  ISETP.LT.AND P4, PT, R5, UR5, !P3 ;  /* 0x0000000505007c0c */ /* 0x002fe2000df81270 */
[----:B------:R-:W0:Y:S01]  /*79e0*/  LDCU UR5, c[0x0][0x398] ;  /* 0x00007300ff0577ac */ /* 0x000e220008000800 */
[----:B------:R-:W-:Y:S01]  /*79f0*/  IADD3 R12, P3, PT, R21, R3, RZ ;  /* 0x00000003150c7210 */ /* 0x000fe20007f7e0ff */
[----:B------:R1:W-:Y:S01]  /*7a00*/  @P5 STG.E.U8 desc[UR8][R18.64], R23 ;  /* 0x0000001712005986 */ /* 0x0003e2000c101108 */
[----:B---3--:R-:W-:Y:S01]  /*7a10*/  ISETP.LT.AND P5, PT, R2, UR6, !P2 ;  /* 0x0000000602007c0c */ /* 0x008fe2000d7a1270 */
[----:B------:R-:W3:Y:S01]  /*7a20*/  LDCU UR6, c[0x0][0x398] ;  /* 0x00007300ff0677ac */ /* 0x000ee20008000800 */
[----:B------:R-:W-:Y:S01]  /*7a30*/  SHF.R.S32.HI R24, RZ, 0x1f, R15 ;  /* 0x0000001fff187819 */ /* 0x000fe2000001140f */
[----:B------:R-:W-:Y:S01]  /*7a40*/  IMAD.X R13, R22, 0x1, R7, P3 ;  /* 0x00000001160d7824 */ /* 0x000fe200018e0607 */
[C---:B------:R-:W-:Y:S01]  /*7a50*/  IADD3 R8, P6, PT, R15.reuse, R6, RZ ;  /* 0x000000060f087210 */ /* 0x040fe20007fde0ff */
[----:B------:R-:W-:Y:S01]  /*7a60*/  VIADD R14, R4, 0x17 ;  /* 0x00000017040e7836 */ /* 0x000fe20000000000 */
[----:B------:R-:W-:Y:S01]  /*7a70*/  PRMT R21, R10, 0x7770, RZ ;  /* 0x000077700a157816 */ /* 0x000fe200000000ff */
[----:B------:R-:W-:Y:S01]  /*7a80*/  VIADD R22, R15, UR4 ;  /* 0x000000040f167c36 */ /* 0x000fe20008000000 */
[----:B--2---:R-:W-:Y:S01]  /*7a90*/  ISETP.LT.AND P2, PT, R5, UR7, !P2 ;  /* 0x0000000705007c0c */ /* 0x004fe2000d741270 */
[----:B------:R-:W2:Y:S01]  /*7aa0*/  LDCU UR7, c[0x0][0x398] ;  /* 0x00007300ff0777ac */ /* 0x000ea20008000800 */
[----:B------:R-:W-:Y:S01]  /*7ab0*/  ISETP.GE.AND P3, PT, R14, UR15, PT ;  /* 0x0000000f0e007c0c */ /* 0x000fe2000bf66270 */
[----:B------:R-:W-:Y:S01]  /*7ac0*/  VIADD R14, R4, 0x18 ;  /* 0x00000018040e7836 */ /* 0x000fe20000000000 */
[----:B-1----:R-:W-:Y:S01]  /*7ad0*/  PRMT R23, R9, 0x7773, RZ ;  /* 0x0000777309177816 */ /* 0x002fe200000000ff */
[----:B------:R-:W-:Y:S01]  /*7ae0*/  IMAD.X R9, R24, 0x1, R0, P6 ;  /* 0x0000000118097824 */ /* 0x000fe200030e0600 */
[----:B------:R-:W-:-:S02]  /*7af0*/  SHF.R.S32.HI R26, RZ, 0x1f, R22 ;  /* 0x0000001fff1a7819 */ /* 0x000fc40000011416 */
[----:B------:R-:W-:Y:S01]  /*7b00*/  IADD3 R18, P6, PT, R22, R6, RZ ;  /* 0x0000000616127210 */ /* 0x000fe20007fde0ff */
[----:B------:R-:W-:Y:S01]  /*7b10*/  @P4 STG.E.U8 desc[UR8][R12.64], R23 ;  /* 0x000000170c004986 */ /* 0x000fe2000c101108 */
[----:B------:R-:W-:Y:S02]  /*7b20*/  IADD3 R16, P4, PT, R15, R3, RZ ;  /* 0x000000030f107210 */ /* 0x000fe40007f9e0ff */
[----:B------:R-:W-:Y:S01]  /*7b30*/  PRMT R25, R10, 0x7772, RZ ;  /* 0x000077720a197816 */ /* 0x000fe200000000ff */
[----:B------:R1:W-:Y:S01]  /*7b40*/  @P5 STG.E.U8 desc[UR8][R8.64], R21 ;  /* 0x0000001508005986 */ /* 0x0003e2000c101108 */
[----:B-----5:R-:W-:Y:S01]  /*7b50*/  ISETP.LT.AND P5, PT, R2, UR10, !P1 ;  /* 0x0000000a02007c0c */ /* 0x020fe2000cfa1270 */
[----:B------:R-:W-:Y:S01]  /*7b60*/  IMAD.X R17, R24, 0x1, R7, P4 ;  /* 0x0000000118117824 */ /* 0x000fe200020e0607 */
[----:B------:R-:W-:Y:S01]  /*7b70*/  ISETP.GE.AND P4, PT, R14, UR15, PT ;  /* 0x0000000f0e007c0c */ /* 0x000fe2000bf86270 */
[----:B------:R-:W-:Y:S01]  /*7b80*/  IMAD.X R19, R26, 0x1, R0, P6 ;  /* 0x000000011a137824 */ /* 0x000fe200030e0600 */
[----:B------:R-:W4:Y:S01]  /*7b90*/  LDCU UR10, c[0x0][0x398] ;  /* 0x00007300ff0a77ac */ /* 0x000f220008000800 */
[----:B------:R5:W4:Y:S01]  /*7ba0*/  LDS.128 R12, [R20] ;  /* 0x00000000140c7984 */ /* 0x000b220000000c00 */
[----:B------:R-:W-:-:S03]  /*7bb0*/  VIADD R24, R22, UR4 ;  /* 0x0000000416187c36 */ /* 0x000fc60008000000 */
[----:B------:R-:W-:Y:S01]  /*7bc0*/  @P2 STG.E.U8 desc[UR8][R16.64], R27 ;  /* 0x0000001b10002986 */ /* 0x000fe2000c101108 */
[----:B0-----:R-:W-:Y:S01]  /*7bd0*/  ISETP.LT.AND P2, PT, R5, UR5, !P1 ;  /* 0x0000000505007c0c */ /* 0x001fe2000cf41270 */
[----:B-1----:R-:W-:Y:S01]  /*7be0*/  VIADD R21, R4, 0x19 ;  /* 0x0000001904157836 */ /* 0x002fe20000000000 */
[----:B------:R-:W-:Y:S01]  /*7bf0*/  IADD3 R8, P1, PT, R22, R3, RZ ;  /* 0x0000000316087210 */ /* 0x000fe20007f3e0ff */
[----:B------:R0:W-:Y:S01]  /*7c00*/  @P5 STG.E.U8 desc[UR8][R18.64], R25 ;  /* 0x0000001912005986 */ /* 0x0001e2000c101108 */
[----:B---3--:R-:W-:Y:S01]  /*7c10*/  ISETP.LT.AND P5, PT, R2, UR6, !P0 ;  /* 0x0000000602007c0c */ /* 0x008fe2000c7a1270 */
[----:B------:R-:W1:Y:S01]  /*7c20*/  LDCU UR5, c[0x0][0x398] ;  /* 0x00007300ff0577ac */ /* 0x000e620008000800 */
[----:B------:R-:W-:Y:S01]  /*7c30*/  SHF.R.S32.HI R28, RZ, 0x1f, R24 ;  /* 0x0000001fff1c7819 */ /* 0x000fe20000011418 */
[----:B------:R-:W-:Y:S01]  /*7c40*/  IMAD.X R9, R26, 0x1, R7, P1 ;  /* 0x000000011a097824 */ /* 0x000fe200008e0607 */
[CC--:B------:R-:W-:Y:S01]  /*7c50*/  IADD3 R22, P6, PT, R24.reuse, R6.reuse, RZ ;  /* 0x0000000618167210 */ /* 0x0c0fe20007fde0ff */
[----:B------:R-:W3:Y:S01]  /*7c60*/  LDCU UR6, c[0x0][0x398] ;  /* 0x00007300ff0677ac */ /* 0x000ee20008000800 */
[----:B------:R-:W-:Y:S01]  /*7c70*/  ISETP.GE.AND P1, PT, R21, UR15, PT ;  /* 0x0000000f15007c0c */ /* 0x000fe2000bf26270 */
[----:B-----5:R-:W-:Y:S01]  /*7c80*/  VIADD R20, R24, UR4 ;  /* 0x0000000418147c36 */ /* 0x020fe20008000000 */
[----:B------:R-:W-:Y:S01]  /*7c90*/  PRMT R21, R11, 0x7770, RZ ;  /* 0x000077700b157816 */ /* 0x000fe200000000ff */
[----:B------:R-:W-:Y:S01]  /*7ca0*/  IMAD.X R23, R28, 0x1, R0, P6 ;  /* 0x000000011c177824 */ /* 0x000fe200030e0600 */
[----:B--2---:R-:W-:Y:S01]  /*7cb0*/  ISETP.LT.AND P0, PT, R5, UR7, !P0 ;  /* 0x0000000705007c0c */ /* 0x004fe2000c701270 */
[----:B------:R-:W2:Y:S01]  /*7cc0*/  LDCU UR7, c[0x0][0x398] ;  /* 0x00007300ff0777ac */ /* 0x000ea20008000800 */
[----:B0-----:R-:W-:Y:S01]  /*7cd0*/  PRMT R25, R10, 0x7773, RZ ;  /* 0x000077730a197816 */ /* 0x001fe200000000ff */
[----:B------:R-:W-:Y:S01]  /*7ce0*/  VIADD R10, R4, 0x1a ;  /* 0x0000001a040a7836 */ /* 0x000fe20000000000 */
[----:B------:R-:W-:-:S02]  /*7cf0*/  IADD3 R18, P6, PT, R20, R6, RZ ;  /* 0x0000000614127210 */ /* 0x000fc40007fde0ff */
[C---:B------:R-:W-:Y:S01]  /*7d00*/  PRMT R27, R11.reuse, 0x7771, RZ ;  /* 0x000077710b1b7816 */ /* 0x040fe200000000ff */
[----:B------:R0:W-:Y:S01]  /*7d10*/  @P2 STG.E.U8 desc[UR8][R8.64], R25 ;  /* 0x0000001908002986 */ /* 0x0001e2000c101108 */
[----:B------:R-:W-:Y:S02]  /*7d20*/  IADD3 R16, P2, PT, R24, R3, RZ ;  /* 0x0000000318107210 */ /* 0x000fe40007f5e0ff */
[----:B------:R-:W-:Y:S01]  /*7d30*/  SHF.R.S32.HI R24, RZ, 0x1f, R20 ;  /* 0x0000001fff187819 */ /* 0x000fe20000011414 */
[----:B------:R5:W-:Y:S01]  /*7d40*/  @P5 STG.E.U8 desc[UR8][R22.64], R21 ;  /* 0x0000001516005986 */ /* 0x000be2000c101108 */
[----:B----4-:R-:W-:Y:S01]  /*7d50*/  ISETP.LT.AND P5, PT, R2, UR10, !P3 ;  /* 0x0000000a02007c0c */ /* 0x010fe2000dfa1270 */
[----:B------:R-:W-:Y:S01]  /*7d60*/  IMAD.X R17, R28, 0x1, R7, P2 ;  /* 0x000000011c117824 */ /* 0x000fe200010e0607 */
[----:B------:R-:W-:Y:S01]  /*7d70*/  ISETP.GE.AND P2, PT, R10, UR15, PT ;  /* 0x0000000f0a007c0c */ /* 0x000fe2000bf46270 */
[----:B------:R-:W-:Y:S01]  /*7d80*/  IMAD.X R19, R24, 0x1, R0, P6 ;  /* 0x0000000118137824 */ /* 0x000fe200030e0600 */
[----:B------:R-:W4:Y:S02]  /*7d90*/  LDCU UR10, c[0x0][0x398] ;  /* 0x00007300ff0a77ac */ /* 0x000f240008000800 */
[----:B------:R2:W-:Y:S01]  /*7da0*/  @P0 STG.E.U8 desc[UR8][R16.64], R27 ;  /* 0x0000001b10000986 */ /* 0x0005e2000c101108 */
[----:B0-----:R-:W-:-:S02]  /*7db0*/  PRMT R25, R11, 0x7772, RZ ;  /* 0x000077720b197816 */ /* 0x001fc400000000ff */
[----:B-1----:R-:W-:Y:S01]  /*7dc0*/  ISETP.LT.AND P0, PT, R5, UR5, !P3 ;  /* 0x0000000505007c0c */ /* 0x002fe2000df01270 */
[----:B------:R-:W0:Y:S01]  /*7dd0*/  LDCU UR5, c[0x0][0x398] ;  /* 0x00007300ff0577ac */ /* 0x000e220008000800 */
[C---:B-----5:R-:W-:Y:S01]  /*7de0*/  VIADD R21, R20.reuse, UR4 ;  /* 0x0000000414157c36 */ /* 0x060fe20008000000 */
[----:B------:R-:W-:Y:S01]  /*7df0*/  IADD3 R8, P3, PT, R20, R3, RZ ;  /* 0x0000000314087210 */ /* 0x000fe20007f7e0ff */
[----:B------:R1:W-:Y:S01]  /*7e00*/  @P5 STG.E.U8 desc[UR8][R18.64], R25 ;  /* 0x0000001912005986 */ /* 0x0003e2000c101108 */
[----:B---3--:R-:W-:Y:S01]  /*7e10*/  ISETP.LT.AND P5, PT, R2, UR6, !P4 ;  /* 0x0000000602007c0c */ /* 0x008fe2000e7a1270 */
[----:B------:R-:W3:Y:S01]  /*7e20*/  LDCU UR6, c[0x0][0x398] ;  /* 0x00007300ff0677ac */ /* 0x000ee20008000800 */
[----:B------:R-:W-:Y:S01]  /*7e30*/  SHF.R.S32.HI R22, RZ, 0x1f, R21 ;  /* 0x0000001fff167819 */ /* 0x000fe20000011415 */
[----:B------:R-:W-:Y:S01]  /*7e40*/  IMAD.X R9, R24, 0x1, R7, P3 ;  /* 0x0000000118097824 */ /* 0x000fe200018e0607 */
[----:B------:R-:W-:Y:S01]  /*7e50*/  IADD3 R10, P6, PT, R21, R6, RZ ;  /* 0x00000006150a7210 */ /* 0x000fe20007fde0ff */
[----:B------:R-:W-:Y:S01]  /*7e60*/  VIADD R20, R4, 0x1b ;  /* 0x0000001b04147836 */ /* 0x000fe20000000000 */
[----:B------:R-:W-:-:S02]  /*7e70*/  PRMT R23, R11, 0x7773, RZ ;  /* 0x000077730b177816 */ /* 0x000fc400000000ff */
[----:B--2---:R-:W-:Y:S01]  /*7e80*/  PRMT R27, R12, 0x7770, RZ ;  /* 0x000077700c1b7816 */ /* 0x004fe200000000ff */
[----:B------:R-:W-:Y:S01]  /*7e90*/  IMAD.X R11, R22, 0x1, R0, P6 ;  /* 0x00000001160b7824 */ /* 0x000fe200030e0600 */
[----:B------:R-:W-:Y:S01]  /*7ea0*/  ISETP.GE.AND P3, PT, R20, UR15, PT ;  /* 0x0000000f14007c0c */ /* 0x000fe2000bf66270 */
[----:B------:R2:W-:Y:S01]  /*7eb0*/  @P0 STG.E.U8 desc[UR8][R8.64], R23 ;  /* 0x0000001708000986 */ /* 0x0005e2000c101108 */
[----:B------:R-:W-:Y:S01]  /*7ec0*/  ISETP.LT.AND P0, PT, R5, UR7, !P4 ;  /* 0x0000000705007c0c */ /* 0x000fe2000e701270 */
[----:B------:R-:W5:Y:S01]  /*7ed0*/  LDCU UR7, c[0x0][0x398] ;  /* 0x00007300ff0777ac */ /* 0x000f620008000800 */
[C---:B-1----:R-:W-:Y:S01]  /*7ee0*/  VIADD R19, R21.reuse, UR4 ;  /* 0x0000000415137c36 */ /* 0x042fe20008000000 */
[----:B------:R1:W-:Y:S01]  /*7ef0*/  @P5 STG.E.U8 desc[UR8][R10.64], R27 ;  /* 0x0000001b0a005986 */ /* 0x0003e2000c101108 */
[----:B0-----:R-:W-:Y:S01]  /*7f00*/  ISETP.LT.AND P5, PT, R2, UR5, !P1 ;  /* 0x0000000502007c0c */ /* 0x001fe2000cfa1270 */
[----:B------:R-:W0:Y:S01]  /*7f10*/  LDCU UR5, c[0x0][0x398] ;  /* 0x00007300ff0577ac */ /* 0x000e220008000800 */
[----:B------:R-:W-:Y:S01]  /*7f20*/  IADD3 R16, P4, PT, R21, R3, RZ ;  /* 0x0000000315107210 */ /* 0x000fe20007f9e0ff */
[----:B------:R-:W-:Y:S01]  /*7f30*/  VIADD R18, R4, 0x1c ;  /* 0x0000001c04127836 */ /* 0x000fe20000000000 */
[----:B------:R-:W-:-:S02]  /*7f40*/  SHF.R.S32.HI R20, RZ, 0x1f, R19 ;  /* 0x0000001fff147819 */ /* 0x000fc40000011413 */
[----:B------:R-:W-:Y:S01]  /*7f50*/  PRMT R25, R12, 0x7771, RZ ;  /* 0x000077710c197816 */ /* 0x000fe200000000ff */
[--C-:B------:R-:W-:Y:S01]  /*7f60*/  IMAD.X R17, R22, 0x1, R7.reuse, P4 ;  /* 0x0000000116117824 */ /* 0x100fe200020e0607 */
[----:B--2---:R-:W-:Y:S02]  /*7f70*/  IADD3 R8, P6, PT, R19, R6, RZ ;  /* 0x0000000613087210 */ /* 0x004fe40007fde0ff */
[----:B------:R-:W-:Y:S02]  /*7f80*/  PRMT R21, R12, 0x7772, RZ ;  /* 0x000077720c157816 */ /* 0x000fe400000000ff */
[----:B---3--:R-:W-:Y:S01]  /*7f90*/  ISETP.LT.AND P1, PT, R5, UR6, !P1 ;  /* 0x0000000605007c0c */ /* 0x008fe2000cf21270 */
[----:B------:R-:W-:Y:S01]  /*7fa0*/  IMAD.X R9, R20, 0x1, R0, P6 ;  /* 0x0000000114097824 */ /* 0x000fe200030e0600 */
[----:B------:R2:W-:Y:S01]  /*7fb0*/  @P0 STG.E.U8 desc[UR8][R16.64], R25 ;  /* 0x0000001910000986 */ /* 0x0005e2000c101108 */
[----:B------:R-:W3:Y:S01]  /*7fc0*/  LDCU UR6, c[0x0][0x398] ;  /* 0x00007300ff0677ac */ /* 0x000ee20008000800 */
[C---:B-1----:R-:W-:Y:S01]  /*7fd0*/  IADD3 R10, P0, PT, R19.reuse, R3, RZ ;  /* 0x00000003130a7210 */ /* 0x042fe20007f1e0ff */
[----:B------:R-:W-:Y:S01]  /*7fe0*/  VIADD R19, R19, UR4 ;  /* 0x0000000413137c36 */ /* 0x000fe20008000000 */
[----:B------:R1:W-:Y:S01]  /*7ff0*/  @P5 STG.E.U8 desc[UR8][R8.64], R21 ;  /* 0x0000001508005986 */ /* 0x0003e2000c101108 */
[----:B-----5:R-:W-:Y:S01]  /*8000*/  ISETP.LT.AND P5, PT, R2, UR7, !P2 ;  /* 0x0000000702007c0c */ /* 0x020fe2000d7a1270 */
[----:B------:R-:W5:Y:S01]  /*8010*/  LDCU UR7, c[0x0][0x398] ;  /* 0x00007300ff0777ac */ /* 0x000f620008000800 */
[----:B------:R-:W-:Y:S01]  /*8020*/  IMAD.X R11, R20, 0x1, R7, P0 ;  /* 0x00000001140b7824 */ /* 0x000fe200000e0607 */
[----:B------:R-:W-:-:S02]  /*8030*/  PRMT R23, R12, 0x7773, RZ ;  /* 0x000077730c177816 */ /* 0x000fc400000000ff */
[----:B------:R-:W-:Y:S02]  /*8040*/  SHF.R.S32.HI R12, RZ, 0x1f, R19 ;  /* 0x0000001fff0c7819 */ /* 0x000fe40000011413 */
[----:B--2---:R-:W-:Y:S01]  /*8050*/  IADD3 R16, P6, PT, R19, R6, RZ ;  /* 0x0000000613107210 */ /* 0x004fe20007fde0ff */
[----:B------:R2:W-:Y:S01]  /*8060*/  @P1 STG.E.U8 desc[UR8][R10.64], R23 ;  /* 0x000000170a001986 */ /* 0x0005e2000c101108 */
[----:B0-----:R-:W-:Y:S01]  /*8070*/  ISETP.LT.AND P2, PT, R5, UR5, !P2 ;  /* 0x0000000505007c0c */ /* 0x001fe2000d741270 */
[----:B------:R-:W0:Y:S01]  /*8080*/  LDCU UR5, c[0x0][0x398] ;  /* 0x00007300ff0577ac */ /* 0x000e220008000800 */
[----:B-1----:R-:W-:Y:S01]  /*8090*/  VIADD R8, R4, 0x1e ;  /* 0x0000001e04087836 */ /* 0x002fe20000000000 */
[----:B------:R-:W-:Y:S01]  /*80a0*/  PRMT R21, R13, 0x7770, RZ ;  /* 0x000077700d157816 */ /* 0x000fe200000000ff */
[----:B------:R-:W-:Y:S01]  /*80b0*/  IMAD.X R17, R12, 0x1, R0, P6 ;  /* 0x000000010c117824 */ /* 0x000fe200030e0600 */
[----:B------:R-:W-:Y:S01]  /*80c0*/  ISETP.GE.AND P4, PT, R18, UR15, PT ;  /* 0x0000000f12007c0c */ /* 0x000fe2000bf86270 */
[----:B------:R-:W-:Y:S01]  /*80d0*/  VIADD R18, R4, 0x1d ;  /* 0x0000001d04127836 */ /* 0x000fe20000000000 */
[----:B------:R-:W-:Y:S01]  /*80e0*/  ISETP.GE.AND P1, PT, R8, UR15, PT ;  /* 0x0000000f08007c0c */ /* 0x000fe2000bf26270 */
[----:B------:R-:W-:Y:S01]  /*80f0*/  VIADD R4, R4, 0x1f ;  /* 0x0000001f04047836 */ /* 0x000fe20000000000 */
[C---:B------:R-:W-:Y:S01]  /*8100*/  IADD3 R8, P6, PT, R19.reuse, R3, RZ ;  /* 0x0000000313087210 */ /* 0x040fe20007fde0ff */
[----:B------:R-:W-:Y:S01]  /*8110*/  VIADD R19, R19, UR4 ;  /* 0x0000000413137c36 */ /* 0x000fe20008000000 */
[----:B------:R1:W-:Y:S01]  /*8120*/  @P5 STG.E.U8 desc[UR8][R16.64], R21 ;  /* 0x0000001510005986 */ /* 0x0003e2000c101108 */
[----:B---3--:R-:W-:Y:S01]  /*8130*/  ISETP.LT.AND P5, PT, R2, UR6, !P3 ;  /* 0x0000000602007c0c */ /* 0x008fe2000dfa1270 */
[----:B------:R-:W3:Y:S01]  /*8140*/  LDCU UR6, c[0x0][0x398] ;  /* 0x00007300ff0677ac */ /* 0x000ee20008000800 */
[----:B------:R-:W-:Y:S01]  /*8150*/  IMAD.X R9, R12, 0x1, R7, P6 ;  /* 0x000000010c097824 */ /* 0x000fe200030e0607 */
[----:B------:R-:W-:-:S02]  /*8160*/  SHF.R.S32.HI R12, RZ, 0x1f, R19 ;  /* 0x0000001fff0c7819 */ /* 0x000fc40000011413 */
[----:B--2---:R-:W-:Y:S02]  /*8170*/  IADD3 R10, P6, PT, R19, R6, RZ ;  /* 0x00000006130a7210 */ /* 0x004fe40007fde0ff */
[----:B-----5:R-:W-:Y:S01]  /*8180*/  ISETP.LT.AND P3, PT, R5, UR7, !P3 ;  /* 0x0000000705007c0c */ /* 0x020fe2000df61270 */
[----:B------:R-:W2:Y:S01]  /*8190*/  LDCU UR7, c[0x0][0x398] ;  /* 0x00007300ff0777ac */ /* 0x000ea20008000800 */
[----:B------:R-:W-:Y:S01]  /*81a0*/  PRMT R23, R13, 0x7771, RZ ;  /* 0x000077710d177816 */ /* 0x000fe200000000ff */
[C---:B------:R-:W-:Y:S01]  /*81b0*/  IMAD.X R11, R12.reuse, 0x1, R0, P6 ;  /* 0x000000010c0b7824 */ /* 0x040fe200030e0600 */
[C---:B-1----:R-:W-:Y:S01]  /*81c0*/  IADD3 R16, P6, PT, R19.reuse, R3, RZ ;  /* 0x0000000313107210 */ /* 0x042fe20007fde0ff */
[----:B------:R-:W-:Y:S01]  /*81d0*/  VIADD R19, R19, UR4 ;  /* 0x0000000413137c36 */ /* 0x000fe20008000000 */
[C---:B------:R-:W-:Y:S01]  /*81e0*/  PRMT R21, R13.reuse, 0x7772, RZ ;  /* 0x000077720d157816 */ /* 0x040fe200000000ff */
[----:B------:R1:W-:Y:S01]  /*81f0*/  @P2 STG.E.U8 desc[UR8][R8.64], R23 ;  /* 0x0000001708002986 */ /* 0x0003e2000c101108 */
[----:B------:R-:W-:Y:S01]  /*8200*/  PRMT R13, R13, 0x7773, RZ ;  /* 0x000077730d0d7816 */ /* 0x000fe200000000ff */
[----:B------:R-:W-:Y:S01]  /*8210*/  IMAD.X R17, R12, 0x1, R7, P6 ;  /* 0x000000010c117824 */ /* 0x000fe200030e0607 */
[----:B------:R-:W-:Y:S01]  /*8220*/  ISETP.GE.AND P2, PT, R4, UR15, PT ;  /* 0x0000000f04007c0c */ /* 0x000fe2000bf46270 */
[----:B------:R5:W-:Y:S01]  /*8230*/  @P5 STG.E.U8 desc[UR8][R10.64], R21 ;  /* 0x000000150a005986 */ /* 0x000be2000c101108 */
[----:B0-----:R-:W-:Y:S01]  /*8240*/  ISETP.LT.AND P5, PT, R2, UR5, !P4 ;  /* 0x0000000502007c0c */ /* 0x001fe2000e7a1270 */
[----:B------:R-:W0:Y:S01]  /*8250*/  LDCU UR5, c[0x0][0x398] ;  /* 0x00007300ff0577ac */ /* 0x000e220008000800 */
[----:B----4-:R-:W-:Y:S01]  /*8260*/  ISETP.LT.AND P4, PT, R5, UR10, !P4 ;  /* 0x0000000a05007c0c */ /* 0x010fe2000e781270 */
[----:B------:R4:W-:Y:S01]  /*8270*/  @P3 STG.E.U8 desc[UR8][R16.64], R13 ;  /* 0x0000000d10003986 */ /* 0x0009e2000c101108 */
[----:B------:R-:W-:Y:S01]  /*8280*/  SHF.R.S32.HI R4, RZ, 0x1f, R19 ;  /* 0x0000001fff047819 */ /* 0x000fe20000011413 */
[----:B------:R-:W0:Y:S01]  /*8290*/  LDCU UR10, c[0x0][0x398] ;  /* 0x00007300ff0a77ac */ /* 0x000e220008000800 */
[----:B------:R-:W-:-:S02]  /*82a0*/  ISETP.GE.AND P0, PT, R18, UR15, PT ;  /* 0x0000000f12007c0c */ /* 0x000fc4000bf06270 */
[CC--:B-1----:R-:W-:Y:S02]  /*82b0*/  IADD3 R8, P6, PT, R19.reuse, R6.reuse, RZ ;  /* 0x0000000613087210 */ /* 0x0c2fe40007fde0ff */
[C---:B------:R-:W-:Y:S02]  /*82c0*/  PRMT R23, R14.reuse, 0x7770, RZ ;  /* 0x000077700e177816 */ /* 0x040fe400000000ff */
[C---:B-----5:R-:W-:Y:S01]  /*82d0*/  IADD3 R10, P3, PT, R19.reuse, R3, RZ ;  /* 0x00000003130a7210 */ /* 0x060fe20007f7e0ff */
[----:B------:R-:W-:Y:S01]  /*82e0*/  VIADD R19, R19, UR4 ;  /* 0x0000000413137c36 */ /* 0x000fe20008000000 */
[----:B------:R-:W-:Y:S01]  /*82f0*/  PRMT R21, R14, 0x7771, RZ ;  /* 0x000077710e157816 */ /* 0x000fe200000000ff */
[----:B------:R-:W-:Y:S01]  /*8300*/  IMAD.X R9, R4, 0x1, R0, P6 ;  /* 0x0000000104097824 */ /* 0x000fe200030e0600 */
[----:B------:R-:W-:Y:S01]  /*8310*/  PRMT R25, R14, 0x7772, RZ ;  /* 0x000077720e197816 */ /* 0x000fe200000000ff */
[----:B------:R-:W-:Y:S01]  /*8320*/  IMAD.X R11, R4, 0x1, R7, P3 ;  /* 0x00000001040b7824 */ /* 0x000fe200018e0607 */
[----:B----4-:R-:W-:Y:S01]  /*8330*/  SHF.R.S32.HI R17, RZ, 0x1f, R19 ;  /* 0x0000001fff117819 */ /* 0x010fe20000011413 */
[C---:B------:R-:W-:Y:S01]  /*8340*/  VIADD R4, R19.reuse, UR4 ;  /* 0x0000000413047c36 */ /* 0x040fe20008000000 */
[----:B------:R-:W-:Y:S01]  /*8350*/  IADD3 R12, P3, PT, R19, R6, RZ ;  /* 0x00000006130c7210 */ /* 0x000fe20007f7e0ff */
[----:B------:R1:W-:Y:S01]  /*8360*/  @P5 STG.E.U8 desc[UR8][R8.64], R23 ;  /* 0x0000001708005986 */ /* 0x0003e2000c101108 */
[----:B---3--:R-:W-:-:S02]  /*8370*/  ISETP.LT.AND P5, PT, R2, UR6, !P0 ;  /* 0x0000000602007c0c */ /* 0x008fc4000c7a1270 */
[----:B------:R-:W-:Y:S01]  /*8380*/  SHF.R.S32.HI R20, RZ, 0x1f, R4 ;  /* 0x0000001fff147819 */ /* 0x000fe20000011404 */
[----:B------:R3:W-:Y:S01]  /*8390*/  @P4 STG.E.U8 desc[UR8][R10.64], R21 ;  /* 0x000000150a004986 */ /* 0x0007e2000c101108 */
[----:B------:R-:W-:Y:S01]  /*83a0*/  IMAD.X R13, R17, 0x1, R0, P3 ;  /* 0x00000001110d7824 */ /* 0x000fe200018e0600 */
[----:B------:R-:W-:Y:S01]  /*83b0*/  IADD3 R16, P4, PT, R19, R3, RZ ;  /* 0x0000000313107210 */ /* 0x000fe20007f9e0ff */
[----:B------:R-:W-:Y:S01]  /*83c0*/  VIADD R19, R4, UR4 ;  /* 0x0000000404137c36 */ /* 0x000fe20008000000 */
[----:B--2---:R-:W-:-:S03]  /*83d0*/  ISETP.LT.AND P0, PT, R5, UR7, !P0 ;  /* 0x0000000705007c0c */ /* 0x004fc6000c701270 */
[----:B------:R-:W-:Y:S01]  /*83e0*/  IMAD.X R17, R17, 0x1, R7, P4 ;  /* 0x0000000111117824 */ /* 0x000fe200020e0607 */
[CC--:B-1----:R-:W-:Y:S02]  /*83f0*/  IADD3 R8, P3, PT, R4.reuse, R6.reuse, RZ ;  /* 0x0000000604087210 */ /* 0x0c2fe40007f7e0ff */
[C---:B------:R-:W-:Y:S01]  /*8400*/  IADD3 R18, P4, PT, R19.reuse, R6, RZ ;  /* 0x0000000613127210 */ /* 0x040fe20007f9e0ff */
[----:B------:R1:W-:Y:S01]  /*8410*/  @P5 STG.E.U8 desc[UR8][R12.64], R25 ;  /* 0x000000190c005986 */ /* 0x0003e2000c101108 */
[-C--:B---3--:R-:W-:Y:S01]  /*8420*/  IADD3 R10, P6, PT, R4, R3.reuse, RZ ;  /* 0x00000003040a7210 */ /* 0x088fe20007fde0ff */
[C---:B------:R-:W-:Y:S01]  /*8430*/  IMAD.X R9, R20.reuse, 0x1, R0, P3 ;  /* 0x0000000114097824 */ /* 0x040fe200018e0600 */
[----:B------:R-:W-:Y:S02]  /*8440*/  IADD3 R4, P3, PT, R19, R3, RZ ;  /* 0x0000000313047210 */ /* 0x000fe40007f7e0ff */
[----:B------:R-:W-:Y:S01]  /*8450*/  SHF.R.S32.HI R3, RZ, 0x1f, R19 ;  /* 0x0000001fff037819 */ /* 0x000fe20000011413 */
[----:B------:R-:W-:Y:S01]  /*8460*/  IMAD.X R11, R20, 0x1, R7, P6 ;  /* 0x00000001140b7824 */ /* 0x000fe200030e0607 */
[----:B0-----:R-:W-:-:S02]  /*8470*/  ISETP.LT.AND P6, PT, R2, UR5, !P1 ;  /* 0x0000000502007c0c */ /* 0x001fc4000cfc1270 */
[----:B------:R-:W-:Y:S01]  /*8480*/  ISETP.LT.AND P1, PT, R5, UR10, !P1 ;  /* 0x0000000a05007c0c */ /* 0x000fe2000cf21270 */
[----:B------:R-:W-:Y:S01]  /*8490*/  IMAD.X R19, R3, 0x1, R0, P4 ;  /* 0x0000000103137824 */ /* 0x000fe200020e0600 */
[----:B------:R-:W-:Y:S02]  /*84a0*/  ISETP.LT.AND P4, PT, R2, UR11, !P2 ;  /* 0x0000000b02007c0c */ /* 0x000fe4000d781270 */
[----:B------:R-:W-:Y:S01]  /*84b0*/  ISETP.LT.AND P2, PT, R5, UR12, !P2 ;  /* 0x0000000c05007c0c */ /* 0x000fe2000d741270 */
[----:B------:R-:W-:Y:S01]  /*84c0*/  IMAD.X R5, R3, 0x1, R7, P3 ;  /* 0x0000000103057824 */ /* 0x000fe200018e0607 */
[----:B------:R-:W-:Y:S02]  /*84d0*/  PRMT R23, R14, 0x7773, RZ ;  /* 0x000077730e177816 */ /* 0x000fe400000000ff */
[C---:B------:R-:W-:Y:S02]  /*84e0*/  PRMT R3, R15.reuse, 0x7773, RZ ;  /* 0x000077730f037816 */ /* 0x040fe400000000ff */
[C---:B------:R-:W-:Y:S01]  /*84f0*/  PRMT R7, R15.reuse, 0x7772, RZ ;  /* 0x000077720f077816 */ /* 0x040fe200000000ff */
[----:B------:R1:W-:Y:S01]  /*8500*/  @P0 STG.E.U8 desc[UR8][R16.64], R23 ;  /* 0x0000001710000986 */ /* 0x0003e2000c101108 */
[----:B------:R-:W-:-:S02]  /*8510*/  PRMT R21, R15, 0x7771, RZ ;  /* 0x000077710f157816 */ /* 0x000fc400000000ff */
[----:B------:R-:W-:-:S05]  /*8520*/  PRMT R15, R15, 0x7770, RZ ;  /* 0x000077700f0f7816 */ /* 0x000fca00000000ff */
[----:B------:R1:W-:Y:S04]  /*8530*/  @P6 STG.E.U8 desc[UR8][R8.64], R15 ;  /* 0x0000000f08006986 */ /* 0x0003e8000c101108 */
[----:B------:R1:W-:Y:S04]  /*8540*/  @P1 STG.E.U8 desc[UR8][R10.64], R21 ;  /* 0x000000150a001986 */ /* 0x0003e8000c101108 */
[----:B------:R1:W-:Y:S01]  /*8550*/  @P4 STG.E.U8 desc[UR8][R18.64], R7 ;  /* 0x0000000712004986 */ /* 0x0003e2000c101108 */
[----:B------:R-:W-:Y:S05]  /*8560*/  @!P2 EXIT ;  /* 0x000000000000a94d */ /* 0x000fea0003800000 */
[----:B------:R-:W-:Y:S01]  /*8570*/  STG.E.U8 desc[UR8][R4.64], R3 ;  /* 0x0000000304007986 */ /* 0x000fe2000c101108 */
[----:B------:R-:W-:Y:S05]  /*8580*/  EXIT ;  /* 0x000000000000794d */ /* 0x000fea0003800000 */
.L_x_3:
[----:B------:R-:W-:-:S00]  /*8590*/  BRA `(.L_x_3) ;  /* 0xfffffffc00fc7947 */ /* 0x000fc0000383ffff */
[----:B------:R-:W-:-:S00]  /*85a0*/  NOP ;  /* 0x0000000000007918 */ /* 0x000fc00000000000 */
        /* <DEDUP_REMOVED lines=13> */
.L_x_4:


//--------------------- .nv.shared.matmul_kernel  --------------------------
	.section	.nv.shared.matmul_kernel,"aw",@nobits
	.sectionflags	@""
	.align	16
	.zero		1024


//--------------------- .nv.shared.reserved.0     --------------------------
	.section	.nv.shared.reserved.0,"aw",@nobits
	.weak		__nv_reservedSMEM_offset_0_alias
	.size		__nv_reservedSMEM_offset_0_alias, 0, 64
	.other		__nv_reservedSMEM_offset_0_alias,@"STO_CUDA_RESERVED_SHARED STV_DEFAULT"
__nv_reservedSMEM_offset_0_alias:
	.zero		0
	.zero		64


//--------------------- .nv.constant0.matmul_kernel --------------------------
	.section	.nv.constant0.matmul_kernel,"a",@progbits
	.sectionflags	@""
	.align	4
.nv.constant0.matmul_kernel:
	.zero		976


//--------------------- SYMBOLS --------------------------

	.type		.nv.reservedSmem.offset0,@object
	.size		.nv.reservedSmem.offset0,0x4
	.type		.nv.reservedSmem.cap,@object
	.size		.nv.reservedSmem.cap,0x4
